//
// Generated by NVIDIA NVVM Compiler
//
// Compiler Build ID: CL-36424714
// Cuda compilation tools, release 13.0, V13.0.88
// Based on NVVM 20.0.0
//

.version 9.0
.target sm_100
.address_size 64

	// .globl	candidate0
// _ZZ10candidate0E18PaddedInput_shared has been demoted
// _ZZ10candidate0E13kernel_shared has been demoted

.visible .entry candidate0(
	.param .u64 .ptr .align 1 candidate0_param_0,
	.param .u64 .ptr .align 1 candidate0_param_1,
	.param .u64 .ptr .align 1 candidate0_param_2
)
.maxntid 448
{
	.reg .pred 	%p<39>;
	.reg .b16 	%rs<113>;
	.reg .b32 	%r<174>;
	.reg .b32 	%f<72>;
	.reg .b64 	%rd<25>;
	// demoted variable
	.shared .align 4 .b8 _ZZ10candidate0E18PaddedInput_shared[11136];
	// demoted variable
	.shared .align 4 .b8 _ZZ10candidate0E13kernel_shared[1152];
	ld.param.u64 	%rd4, [candidate0_param_0];
	ld.param.u64 	%rd2, [candidate0_param_1];
	ld.param.u64 	%rd3, [candidate0_param_2];
	cvta.to.global.u64 	%rd1, %rd4;
	mov.u32 	%r1, %ctaid.x;
	mul.hi.u32 	%r13, %r1, -1840700269;
	shr.u32 	%r14, %r13, 5;
	mul.lo.s32 	%r15, %r14, 56;
	sub.s32 	%r2, %r1, %r15;
	and.b32  	%r3, %r2, 62;
	mov.u32 	%r4, %tid.x;
	cvt.u16.u32 	%rs1, %r4;
	mul.hi.u16 	%rs11, %rs1, 754;
	mul.lo.s16 	%rs12, %rs11, 87;
	sub.s16 	%rs13, %rs1, %rs12;
	mul.lo.s16 	%rs14, %rs13, 71;
	shr.u16 	%rs15, %rs14, 11;
	cvt.u32.u16 	%r5, %rs15;
	or.b32  	%r16, %r3, %r5;
	setp.eq.s32 	%p8, %r16, 0;
	mov.f32 	%f65, 0f00000000;
	@%p8 bra 	$L__BB0_3;
	and.b32  	%r17, %r1, 1;
	setp.eq.b32 	%p1, %r17, 1;
	not.pred 	%p9, %p1;
	mul.hi.u16 	%rs16, %rs1, 2260;
	mul.lo.s16 	%rs17, %rs16, 29;
	sub.s16 	%rs2, %rs1, %rs17;
	setp.eq.s16 	%p10, %rs2, 0;
	and.pred  	%p11, %p10, %p9;
	@%p11 bra 	$L__BB0_3;
	cvt.u32.u16 	%r18, %rs2;
	mul.lo.s16 	%rs19, %rs11, 3136;
	cvt.u32.u16 	%r21, %rs19;
	mad.lo.s32 	%r22, %r14, 100352, %r21;
	shr.u32 	%r23, %r2, 1;
	selp.b32 	%r24, 28, 0, %p1;
	prmt.b32 	%r25, %r23, %r5, 0x5410U;
	mov.b32 	%r26, 14448;
	dp2a.lo.u32.u32 	%r27, %r25, %r26, %r18;
	add.s32 	%r28, %r22, %r27;
	add.s32 	%r29, %r28, %r24;
	add.s32 	%r30, %r29, -57;
	mul.wide.s32 	%rd5, %r30, 4;
	add.s64 	%rd6, %rd1, %rd5;
	ld.global.nc.f32 	%f65, [%rd6];
$L__BB0_3:
	shl.b32 	%r31, %r4, 2;
	mov.u32 	%r32, _ZZ10candidate0E18PaddedInput_shared;
	add.s32 	%r6, %r32, %r31;
	st.shared.f32 	[%r6], %f65;
	add.s16 	%rs3, %rs1, 13;
	mul.hi.u16 	%rs20, %rs3, 754;
	mul.lo.s16 	%rs21, %rs20, 87;
	sub.s16 	%rs22, %rs3, %rs21;
	mul.lo.s16 	%rs23, %rs22, 71;
	shr.u16 	%rs24, %rs23, 11;
	cvt.u32.u16 	%r7, %rs24;
	or.b32  	%r33, %r3, %r7;
	setp.eq.s32 	%p12, %r33, 0;
	mov.f32 	%f66, 0f00000000;
	@%p12 bra 	$L__BB0_6;
	and.b32  	%r34, %r1, 1;
	setp.eq.b32 	%p2, %r34, 1;
	not.pred 	%p13, %p2;
	mul.hi.u16 	%rs25, %rs3, 2260;
	mul.lo.s16 	%rs26, %rs25, 29;
	sub.s16 	%rs4, %rs3, %rs26;
	setp.eq.s16 	%p14, %rs4, 0;
	and.pred  	%p15, %p14, %p13;
	@%p15 bra 	$L__BB0_6;
	cvt.u32.u16 	%r35, %rs4;
	add.s16 	%rs27, %rs1, 448;
	mul.hi.u16 	%rs28, %rs27, 754;
	mul.lo.s16 	%rs29, %rs28, 3136;
	cvt.u32.u16 	%r38, %rs29;
	mad.lo.s32 	%r39, %r14, 100352, %r38;
	shr.u32 	%r40, %r2, 1;
	selp.b32 	%r41, 28, 0, %p2;
	prmt.b32 	%r42, %r40, %r7, 0x5410U;
	mov.b32 	%r43, 14448;
	dp2a.lo.u32.u32 	%r44, %r42, %r43, %r35;
	add.s32 	%r45, %r39, %r44;
	add.s32 	%r46, %r45, %r41;
	add.s32 	%r47, %r46, -57;
	mul.wide.u32 	%rd7, %r47, 4;
	add.s64 	%rd8, %rd1, %rd7;
	ld.global.nc.f32 	%f66, [%rd8];
$L__BB0_6:
	st.shared.f32 	[%r6+1792], %f66;
	add.s16 	%rs5, %rs1, 26;
	mul.hi.u16 	%rs30, %rs5, 754;
	mul.lo.s16 	%rs31, %rs30, 87;
	sub.s16 	%rs32, %rs5, %rs31;
	mul.lo.s16 	%rs33, %rs32, 71;
	shr.u16 	%rs34, %rs33, 11;
	cvt.u32.u16 	%r8, %rs34;
	or.b32  	%r48, %r3, %r8;
	setp.eq.s32 	%p16, %r48, 0;
	mov.f32 	%f67, 0f00000000;
	@%p16 bra 	$L__BB0_9;
	and.b32  	%r49, %r1, 1;
	setp.eq.b32 	%p3, %r49, 1;
	not.pred 	%p17, %p3;
	mul.hi.u16 	%rs35, %rs5, 2260;
	mul.lo.s16 	%rs36, %rs35, 29;
	sub.s16 	%rs6, %rs5, %rs36;
	setp.eq.s16 	%p18, %rs6, 0;
	and.pred  	%p19, %p18, %p17;
	@%p19 bra 	$L__BB0_9;
	cvt.u32.u16 	%r50, %rs6;
	add.s16 	%rs37, %rs1, 896;
	mul.hi.u16 	%rs38, %rs37, 1507;
	shr.u16 	%rs39, %rs38, 1;
	shr.u32 	%r53, %r2, 1;
	selp.b32 	%r54, 28, 0, %p3;
	cvt.u16.u32 	%rs40, %r53;
	mov.b16 	%rs41, 3136;
	mov.b32 	%r55, {%rs40, %rs41};
	cvt.u32.u16 	%r56, %rs39;
	mov.b32 	%r57, 112;
	prmt.b32 	%r58, %r57, %r56, 0x3340U;
	prmt.b32 	%r59, %r60, %r61, 0x3340U;
	prmt.b32 	%r62, %r58, %r59, 0x5410U;
	dp2a.lo.u32.u32 	%r63, %r55, %r62, %r50;
	mad.lo.s32 	%r64, %r8, 56, %r63;
	mad.lo.s32 	%r65, %r14, 100352, %r64;
	add.s32 	%r66, %r65, %r54;
	add.s32 	%r67, %r66, -57;
	mul.wide.u32 	%rd9, %r67, 4;
	add.s64 	%rd10, %rd1, %rd9;
	ld.global.nc.f32 	%f67, [%rd10];
$L__BB0_9:
	st.shared.f32 	[%r6+3584], %f67;
	add.s16 	%rs42, %rs1, 39;
	mul.hi.u16 	%rs43, %rs42, 754;
	mul.lo.s16 	%rs44, %rs43, 87;
	sub.s16 	%rs45, %rs42, %rs44;
	mul.lo.s16 	%rs46, %rs45, 71;
	shr.u16 	%rs47, %rs46, 11;
	cvt.u32.u16 	%r9, %rs47;
	or.b32  	%r68, %r3, %r9;
	setp.eq.s32 	%p20, %r68, 0;
	mov.f32 	%f68, 0f00000000;
	@%p20 bra 	$L__BB0_12;
	and.b32  	%r69, %r1, 1;
	setp.eq.b32 	%p4, %r69, 1;
	not.pred 	%p21, %p4;
	add.s16 	%rs48, %rs1, 10;
	mul.hi.u16 	%rs49, %rs48, 2260;
	mul.lo.s16 	%rs50, %rs49, 29;
	sub.s16 	%rs7, %rs48, %rs50;
	setp.eq.s16 	%p22, %rs7, 0;
	and.pred  	%p23, %p22, %p21;
	@%p23 bra 	$L__BB0_12;
	cvt.u32.u16 	%r70, %rs7;
	add.s16 	%rs51, %rs1, 1344;
	mul.hi.u16 	%rs52, %rs51, 1507;
	shr.u16 	%rs53, %rs52, 1;
	shr.u32 	%r73, %r2, 1;
	selp.b32 	%r74, 28, 0, %p4;
	cvt.u16.u32 	%rs54, %r73;
	mov.b16 	%rs55, 3136;
	mov.b32 	%r75, {%rs54, %rs55};
	cvt.u32.u16 	%r76, %rs53;
	mov.b32 	%r77, 112;
	prmt.b32 	%r78, %r77, %r76, 0x3340U;
	prmt.b32 	%r79, %r80, %r81, 0x3340U;
	prmt.b32 	%r82, %r78, %r79, 0x5410U;
	dp2a.lo.u32.u32 	%r83, %r75, %r82, %r70;
	mad.lo.s32 	%r84, %r9, 56, %r83;
	mad.lo.s32 	%r85, %r14, 100352, %r84;
	add.s32 	%r86, %r85, %r74;
	add.s32 	%r87, %r86, -57;
	mul.wide.u32 	%rd11, %r87, 4;
	add.s64 	%rd12, %rd1, %rd11;
	ld.global.nc.f32 	%f68, [%rd12];
$L__BB0_12:
	st.shared.f32 	[%r6+5376], %f68;
	add.s16 	%rs56, %rs1, 52;
	mul.hi.u16 	%rs57, %rs56, 754;
	mul.lo.s16 	%rs58, %rs57, 87;
	sub.s16 	%rs59, %rs56, %rs58;
	mul.lo.s16 	%rs60, %rs59, 71;
	shr.u16 	%rs61, %rs60, 11;
	cvt.u32.u16 	%r10, %rs61;
	or.b32  	%r88, %r3, %r10;
	setp.eq.s32 	%p24, %r88, 0;
	mov.f32 	%f69, 0f00000000;
	@%p24 bra 	$L__BB0_15;
	and.b32  	%r89, %r1, 1;
	setp.eq.b32 	%p5, %r89, 1;
	not.pred 	%p25, %p5;
	add.s16 	%rs62, %rs1, 23;
	mul.hi.u16 	%rs63, %rs62, 2260;
	mul.lo.s16 	%rs64, %rs63, 29;
	sub.s16 	%rs8, %rs62, %rs64;
	setp.eq.s16 	%p26, %rs8, 0;
	and.pred  	%p27, %p26, %p25;
	@%p27 bra 	$L__BB0_15;
	cvt.u32.u16 	%r90, %rs8;
	add.s16 	%rs65, %rs1, 1792;
	mul.hi.u16 	%rs66, %rs65, 6027;
	shr.u16 	%rs67, %rs66, 3;
	shr.u32 	%r93, %r2, 1;
	selp.b32 	%r94, 28, 0, %p5;
	cvt.u16.u32 	%rs68, %r93;
	mov.b16 	%rs69, 3136;
	mov.b32 	%r95, {%rs68, %rs69};
	cvt.u32.u16 	%r96, %rs67;
	mov.b32 	%r97, 112;
	prmt.b32 	%r98, %r97, %r96, 0x3340U;
	prmt.b32 	%r99, %r100, %r101, 0x3340U;
	prmt.b32 	%r102, %r98, %r99, 0x5410U;
	dp2a.lo.u32.u32 	%r103, %r95, %r102, %r90;
	mad.lo.s32 	%r104, %r10, 56, %r103;
	mad.lo.s32 	%r105, %r14, 100352, %r104;
	add.s32 	%r106, %r105, %r94;
	add.s32 	%r107, %r106, -57;
	mul.wide.u32 	%rd13, %r107, 4;
	add.s64 	%rd14, %rd1, %rd13;
	ld.global.nc.f32 	%f69, [%rd14];
$L__BB0_15:
	st.shared.f32 	[%r6+7168], %f69;
	add.s16 	%rs70, %rs1, 65;
	mul.hi.u16 	%rs71, %rs70, 754;
	mul.lo.s16 	%rs72, %rs71, 87;
	sub.s16 	%rs73, %rs70, %rs72;
	mul.lo.s16 	%rs74, %rs73, 71;
	shr.u16 	%rs75, %rs74, 11;
	cvt.u32.u16 	%r11, %rs75;
	or.b32  	%r108, %r3, %r11;
	setp.eq.s32 	%p28, %r108, 0;
	mov.f32 	%f70, 0f00000000;
	@%p28 bra 	$L__BB0_18;
	and.b32  	%r109, %r1, 1;
	setp.eq.b32 	%p6, %r109, 1;
	not.pred 	%p29, %p6;
	add.s16 	%rs76, %rs1, 7;
	mul.hi.u16 	%rs77, %rs76, 2260;
	mul.lo.s16 	%rs78, %rs77, 29;
	sub.s16 	%rs9, %rs76, %rs78;
	setp.eq.s16 	%p30, %rs9, 0;
	and.pred  	%p31, %p30, %p29;
	@%p31 bra 	$L__BB0_18;
	cvt.u32.u16 	%r110, %rs9;
	add.s16 	%rs79, %rs1, 2240;
	mul.hi.u16 	%rs80, %rs79, 6027;
	shr.u16 	%rs81, %rs80, 3;
	shr.u32 	%r113, %r2, 1;
	selp.b32 	%r114, 28, 0, %p6;
	cvt.u16.u32 	%rs82, %r113;
	mov.b16 	%rs83, 3136;
	mov.b32 	%r115, {%rs82, %rs83};
	cvt.u32.u16 	%r116, %rs81;
	mov.b32 	%r117, 112;
	prmt.b32 	%r118, %r117, %r116, 0x3340U;
	prmt.b32 	%r119, %r120, %r121, 0x3340U;
	prmt.b32 	%r122, %r118, %r119, 0x5410U;
	dp2a.lo.u32.u32 	%r123, %r115, %r122, %r110;
	mad.lo.s32 	%r124, %r11, 56, %r123;
	mad.lo.s32 	%r125, %r14, 100352, %r124;
	add.s32 	%r126, %r125, %r114;
	add.s32 	%r127, %r126, -57;
	mul.wide.u32 	%rd15, %r127, 4;
	add.s64 	%rd16, %rd1, %rd15;
	ld.global.nc.f32 	%f70, [%rd16];
$L__BB0_18:
	st.shared.f32 	[%r6+8960], %f70;
	setp.gt.u32 	%p32, %r4, 95;
	mov.f32 	%f71, 0f00000000;
	@%p32 bra 	$L__BB0_23;
	setp.lt.u32 	%p34, %r4, 9;
	selp.b32 	%r128, 78, 247, %p34;
	add.s32 	%r129, %r128, %r4;
	cvt.u16.u32 	%rs84, %r129;
	and.b16  	%rs85, %rs84, 255;
	mul.lo.s16 	%rs86, %rs85, 27;
	shr.u16 	%rs87, %rs86, 8;
	sub.s16 	%rs88, %rs84, %rs87;
	and.b16  	%rs89, %rs88, 254;
	shr.u16 	%rs90, %rs89, 1;
	add.s16 	%rs91, %rs90, %rs87;
	shr.u16 	%rs92, %rs91, 4;
	cvt.u32.u16 	%r12, %rs92;
	or.b32  	%r130, %r3, %r12;
	setp.eq.s32 	%p35, %r130, 0;
	@%p35 bra 	$L__BB0_22;
	and.b32  	%r131, %r1, 1;
	setp.eq.b32 	%p7, %r131, 1;
	not.pred 	%p36, %p7;
	add.s16 	%rs94, %rs1, 20;
	and.b16  	%rs95, %rs94, 255;
	mul.lo.s16 	%rs96, %rs95, 27;
	shr.u16 	%rs97, %rs96, 8;
	sub.s16 	%rs98, %rs94, %rs97;
	and.b16  	%rs99, %rs98, 254;
	shr.u16 	%rs100, %rs99, 1;
	add.s16 	%rs101, %rs100, %rs97;
	shr.u16 	%rs102, %rs101, 4;
	mul.lo.s16 	%rs103, %rs102, 29;
	sub.s16 	%rs10, %rs94, %rs103;
	and.b16  	%rs104, %rs10, 255;
	setp.eq.s16 	%p37, %rs104, 0;
	and.pred  	%p38, %p37, %p36;
	@%p38 bra 	$L__BB0_22;
	cvt.u32.u16 	%r132, %rs10;
	and.b32  	%r133, %r132, 255;
	add.s16 	%rs105, %rs1, 2688;
	mul.hi.u16 	%rs106, %rs105, 6027;
	shr.u16 	%rs107, %rs106, 3;
	shr.u32 	%r136, %r2, 1;
	selp.b32 	%r137, 28, 0, %p7;
	cvt.u16.u32 	%rs108, %r136;
	mov.b16 	%rs109, 3136;
	mov.b32 	%r138, {%rs108, %rs109};
	cvt.u32.u16 	%r139, %rs107;
	mov.b32 	%r140, 112;
	prmt.b32 	%r141, %r140, %r139, 0x3340U;
	prmt.b32 	%r142, %r143, %r144, 0x3340U;
	prmt.b32 	%r145, %r141, %r142, 0x5410U;
	dp2a.lo.u32.u32 	%r146, %r138, %r145, %r133;
	mad.lo.s32 	%r147, %r12, 56, %r146;
	mad.lo.s32 	%r148, %r14, 100352, %r147;
	add.s32 	%r149, %r148, %r137;
	add.s32 	%r150, %r149, -57;
	mul.wide.u32 	%rd17, %r150, 4;
	add.s64 	%rd18, %rd1, %rd17;
	ld.global.nc.f32 	%f71, [%rd18];
$L__BB0_22:
	st.shared.f32 	[%r6+10752], %f71;
	bra.uni 	$L__BB0_24;
$L__BB0_23:
	setp.gt.u32 	%p33, %r4, 287;
	@%p33 bra 	$L__BB0_25;
$L__BB0_24:
	mad.lo.s32 	%r153, %r14, 288, %r4;
	cvta.to.global.u64 	%rd19, %rd2;
	mul.wide.u32 	%rd20, %r153, 4;
	add.s64 	%rd21, %rd19, %rd20;
	ld.global.nc.f32 	%f29, [%rd21];
	mov.u32 	%r155, _ZZ10candidate0E13kernel_shared;
	add.s32 	%r156, %r155, %r31;
	st.shared.f32 	[%r156], %f29;
$L__BB0_25:
	cvta.to.global.u64 	%rd22, %rd3;
	bar.sync 	0;
	mul.hi.u16 	%rs110, %rs1, 4682;
	mul.wide.u16 	%r157, %rs110, 87;
	mul.lo.s16 	%rs111, %rs110, 14;
	sub.s16 	%rs112, %rs1, %rs111;
	cvt.u32.u16 	%r158, %rs112;
	mul.wide.u16 	%r159, %rs112, 2;
	add.s32 	%r160, %r157, %r159;
	shl.b32 	%r161, %r160, 2;
	add.s32 	%r163, %r32, %r161;
	ld.shared.f32 	%f30, [%r163];
	mul.wide.u16 	%r164, %rs110, 36;
	mov.u32 	%r165, _ZZ10candidate0E13kernel_shared;
	add.s32 	%r166, %r165, %r164;
	ld.shared.f32 	%f31, [%r166];
	fma.rn.f32 	%f32, %f30, %f31, 0f00000000;
	ld.shared.f32 	%f33, [%r163+116];
	ld.shared.f32 	%f34, [%r166+12];
	fma.rn.f32 	%f35, %f33, %f34, %f32;
	ld.shared.f32 	%f36, [%r163+232];
	ld.shared.f32 	%f37, [%r166+24];
	fma.rn.f32 	%f38, %f36, %f37, %f35;
	ld.shared.f32 	%f39, [%r163+4];
	ld.shared.f32 	%f40, [%r166+4];
	fma.rn.f32 	%f41, %f39, %f40, %f38;
	ld.shared.f32 	%f42, [%r163+120];
	ld.shared.f32 	%f43, [%r166+16];
	fma.rn.f32 	%f44, %f42, %f43, %f41;
	ld.shared.f32 	%f45, [%r163+236];
	ld.shared.f32 	%f46, [%r166+28];
	fma.rn.f32 	%f47, %f45, %f46, %f44;
	ld.shared.f32 	%f48, [%r163+8];
	ld.shared.f32 	%f49, [%r166+8];
	fma.rn.f32 	%f50, %f48, %f49, %f47;
	ld.shared.f32 	%f51, [%r163+124];
	ld.shared.f32 	%f52, [%r166+20];
	fma.rn.f32 	%f53, %f51, %f52, %f50;
	ld.shared.f32 	%f54, [%r163+240];
	ld.shared.f32 	%f55, [%r166+32];
	fma.rn.f32 	%f56, %f54, %f55, %f53;
	max.f32 	%f57, %f56, 0f00000000;
	mul.lo.s32 	%r169, %r14, 25088;
	mul.wide.u16 	%r170, %rs110, 784;
	mad.lo.s32 	%r171, %r2, 14, %r169;
	add.s32 	%r172, %r171, %r158;
	add.s32 	%r173, %r172, %r170;
	mul.wide.u32 	%rd23, %r173, 4;
	add.s64 	%rd24, %rd22, %rd23;
	st.global.f32 	[%rd24], %f57;
	ret;

}


// ===== COMPILED SASS (sm_100) =====

	.target	sm_100

	.elftype	@"ET_EXEC"


//--------------------- .note.nv.tkinfo           --------------------------
	.section	.note.nv.tkinfo,"",@"SHT_NOTE"
	.sectionflags	@"SHF_NOTE_NV_TKINFO"
	.tkinfo
        /*0018*/ 	.word	0x00000002
        /*0030*/ 	.string	""
        /*0030*/ 	.string	"ptxas"
        /*0030*/ 	.string	"Cuda compilation tools, release 13.0, V13.0.88"
        /*0030*/ 	.string	"Build cuda_13.0.r13.0/compiler.36424714_0"
        /*0030*/ 	.string	"-arch sm_100 -m 64 "



//--------------------- .note.nv.cuinfo           --------------------------
	.section	.note.nv.cuinfo,"",@"SHT_NOTE"
	.sectionflags	@"SHF_NOTE_NV_CUINFO"
        /*0018*/ 	.short	0x0002
        /*001a*/ 	.short	0x0064
        /*001c*/ 	.short	0x0082
	.zero		2


//--------------------- .nv.info                  --------------------------
	.section	.nv.info,"",@"SHT_CUDA_INFO"
	.align	4


	//----- nvinfo : EIATTR_REGCOUNT
	.align		4
        /*0000*/ 	.byte	0x04, 0x2f
        /*0002*/ 	.short	(.L_1 - .L_0)
	.align		4
.L_0:
        /*0004*/ 	.word	index@(candidate0)
        /*0008*/ 	.word	0x0000001c


	//----- nvinfo : EIATTR_FRAME_SIZE
	.align		4
.L_1:
        /*000c*/ 	.byte	0x04, 0x11
        /*000e*/ 	.short	(.L_3 - .L_2)
	.align		4
.L_2:
        /*0010*/ 	.word	index@(candidate0)
        /*0014*/ 	.word	0x00000000


	//----- nvinfo : EIATTR_MIN_STACK_SIZE
	.align		4
.L_3:
        /*0018*/ 	.byte	0x04, 0x12
        /*001a*/ 	.short	(.L_5 - .L_4)
	.align		4
.L_4:
        /*001c*/ 	.word	index@(candidate0)
        /*0020*/ 	.word	0x00000000
.L_5:


//--------------------- .nv.compat                --------------------------
	.section	.nv.compat,"",@"SHT_CUDA_COMPAT_INFO"
	.align	4
        /*0000*/ 	.byte	0x02, 0x09, 0x00, 0x00, 0x02, 0x02, 0x01, 0x00, 0x02, 0x05, 0x05, 0x00, 0x03, 0x07, 0x01, 0x01
        /*0010*/ 	.byte	0x02, 0x03, 0x00, 0x00, 0x02, 0x06, 0x01, 0x00, 0x04, 0x0b, 0x08, 0x00, 0x09, 0x00, 0x00, 0x00
        /*0020*/ 	.byte	0x00, 0x00, 0x00, 0x00


//--------------------- .nv.info.candidate0       --------------------------
	.section	.nv.info.candidate0,"",@"SHT_CUDA_INFO"
	.sectionflags	@""
	.align	4


	//----- nvinfo : EIATTR_CUDA_API_VERSION
	.align		4
        /*0000*/ 	.byte	0x04, 0x37
        /*0002*/ 	.short	(.L_7 - .L_6)
.L_6:
        /*0004*/ 	.word	0x00000082


	//----- nvinfo : EIATTR_KPARAM_INFO
	.align		4
.L_7:
        /*0008*/ 	.byte	0x04, 0x17
        /*000a*/ 	.short	(.L_9 - .L_8)
.L_8:
        /*000c*/ 	.word	0x00000000
        /*0010*/ 	.short	0x0002
        /*0012*/ 	.short	0x0010
        /*0014*/ 	.byte	0x00, 0xf5, 0x21, 0x00


	//----- nvinfo : EIATTR_KPARAM_INFO
	.align		4
.L_9:
        /*0018*/ 	.byte	0x04, 0x17
        /*001a*/ 	.short	(.L_11 - .L_10)
.L_10:
        /*001c*/ 	.word	0x00000000
        /*0020*/ 	.short	0x0001
        /*0022*/ 	.short	0x0008
        /*0024*/ 	.byte	0x00, 0xf5, 0x21, 0x00


	//----- nvinfo : EIATTR_KPARAM_INFO
	.align		4
.L_11:
        /*0028*/ 	.byte	0x04, 0x17
        /*002a*/ 	.short	(.L_13 - .L_12)
.L_12:
        /*002c*/ 	.word	0x00000000
        /*0030*/ 	.short	0x0000
        /*0032*/ 	.short	0x0000
        /*0034*/ 	.byte	0x00, 0xf5, 0x21, 0x00


	//----- nvinfo : EIATTR_SPARSE_MMA_MASK
	.align		4
.L_13:
        /*0038*/ 	.byte	0x03, 0x50
        /*003a*/ 	.short	0x0000


	//----- nvinfo : EIATTR_MAXREG_COUNT
	.align		4
        /*003c*/ 	.byte	0x03, 0x1b
        /*003e*/ 	.short	0x0080


	//----- nvinfo : EIATTR_NUM_BARRIERS
	.align		4
        /*0040*/ 	.byte	0x02, 0x4c
        /*0042*/ 	.byte	0x01
	.zero		1


	//----- nvinfo : EIATTR_MERCURY_ISA_VERSION
	.align		4
        /*0044*/ 	.byte	0x03, 0x5f
        /*0046*/ 	.short	0x0101


	//----- nvinfo : EIATTR_VRC_CTA_INIT_COUNT
	.align		4
        /*0048*/ 	.byte	0x02, 0x4a
	.zero		1
	.zero		1


	//----- nvinfo : EIATTR_EXIT_INSTR_OFFSETS
	.align		4
        /*004c*/ 	.byte	0x04, 0x1c
        /*004e*/ 	.short	(.L_15 - .L_14)


	//   ....[0]....
.L_14:
        /*0050*/ 	.word	0x00001cc0


	//----- nvinfo : EIATTR_MAX_THREADS
	.align		4
.L_15:
        /*0054*/ 	.byte	0x04, 0x05
        /*0056*/ 	.short	(.L_17 - .L_16)
.L_16:
        /*0058*/ 	.word	0x000001c0
        /*005c*/ 	.word	0x00000001
        /*0060*/ 	.word	0x00000001


	//----- nvinfo : EIATTR_CRS_STACK_SIZE
	.align		4
.L_17:
        /*0064*/ 	.byte	0x04, 0x1e
        /*0066*/ 	.short	(.L_19 - .L_18)
.L_18:
        /*0068*/ 	.word	0x00000000


	//----- nvinfo : EIATTR_CBANK_PARAM_SIZE
	.align		4
.L_19:
        /*006c*/ 	.byte	0x03, 0x19
        /*006e*/ 	.short	0x0018


	//----- nvinfo : EIATTR_PARAM_CBANK
	.align		4
        /*0070*/ 	.byte	0x04, 0x0a
        /*0072*/ 	.short	(.L_21 - .L_20)
	.align		4
.L_20:
        /*0074*/ 	.word	index@(.nv.constant0.candidate0)
        /*0078*/ 	.short	0x0380
        /*007a*/ 	.short	0x0018


	//----- nvinfo : EIATTR_SW_WAR
	.align		4
.L_21:
        /*007c*/ 	.byte	0x04, 0x36
        /*007e*/ 	.short	(.L_23 - .L_22)
.L_22:
        /*0080*/ 	.word	0x00000008
.L_23:


//--------------------- .nv.callgraph             --------------------------
	.section	.nv.callgraph,"",@"SHT_CUDA_CALLGRAPH"
	.align	4
	.sectionentsize	8
	.align		4
        /*0000*/ 	.word	0x00000000
	.align		4
        /*0004*/ 	.word	0xffffffff
	.align		4
        /*0008*/ 	.word	0x00000000
	.align		4
        /*000c*/ 	.word	0xfffffffe
	.align		4
        /*0010*/ 	.word	0x00000000
	.align		4
        /*0014*/ 	.word	0xfffffffd
	.align		4
        /*0018*/ 	.word	0x00000000
	.align		4
        /*001c*/ 	.word	0xfffffffc


//--------------------- .text.candidate0          --------------------------
	.section	.text.candidate0,"ax",@progbits
	.align	128
        .global         candidate0
        .type           candidate0,@function
        .size           candidate0,(.L_x_20 - candidate0)
        .other          candidate0,@"STO_CUDA_ENTRY STV_DEFAULT"
candidate0:
.text.candidate0:
[----:B------:R-:W0:Y:S01]  /*0000*/  LDC R1, c[0x0][0x37c] ;  /* 0x0000df00ff017b82 */ /* 0x000e220000000800 */
[----:B------:R-:W1:Y:S01]  /*0010*/  S2R R6, SR_TID.X ;  /* 0x0000000000067919 */ /* 0x000e620000002100 */
[----:B------:R-:W2:Y:S01]  /*0020*/  LDCU.64 UR4, c[0x0][0x358] ;  /* 0x00006b00ff0477ac */ /* 0x000ea20008000a00 */
[----:B------:R-:W-:Y:S01]  /*0030*/  BSSY.RECONVERGENT B0, `(.L_x_0) ;  /* 0x0000041000007945 */ /* 0x000fe20003800200 */
[C---:B-1----:R-:W-:Y:S01]  /*0040*/  LOP3.LUT R4, R6.reuse, 0xffff, RZ, 0xc0, !PT ;  /* 0x0000ffff06047812 */ /* 0x042fe200078ec0ff */
[C---:B------:R-:W-:Y:S02]  /*0050*/  VIADD R11, R6.reuse, 0xd ;  /* 0x0000000d060b7836 */ /* 0x040fe40000000000 */
[----:B------:R-:W-:Y:S02]  /*0060*/  VIADD R8, R6, 0x1a ;  /* 0x0000001a06087836 */ /* 0x000fe40000000000 */
[----:B------:R-:W-:Y:S01]  /*0070*/  IMAD R0, R4, 0x2f2, RZ ;  /* 0x000002f204007824 */ /* 0x000fe200078e02ff */
[----:B------:R-:W-:-:S02]  /*0080*/  LOP3.LUT R12, R11, 0xffff, RZ, 0xc0, !PT ;  /* 0x0000ffff0b0c7812 */ /* 0x000fc400078ec0ff */
[----:B------:R-:W-:Y:S02]  /*0090*/  LOP3.LUT R9, R8, 0xffff, RZ, 0xc0, !PT ;  /* 0x0000ffff08097812 */ /* 0x000fe400078ec0ff */
[----:B------:R-:W-:Y:S01]  /*00a0*/  SHF.R.U32.HI R0, RZ, 0x10, R0 ;  /* 0x00000010ff007819 */ /* 0x000fe20000011600 */
[----:B------:R-:W-:Y:S02]  /*00b0*/  IMAD R7, R12, 0x2f2, RZ ;  /* 0x000002f20c077824 */ /* 0x000fe400078e02ff */
[----:B------:R-:W-:Y:S01]  /*00c0*/  IMAD R10, R9, 0x2f2, RZ ;  /* 0x000002f2090a7824 */ /* 0x000fe200078e02ff */
[----:B------:R-:W-:Y:S02]  /*00d0*/  PRMT R5, R0, 0x9910, RZ ;  /* 0x0000991000057816 */ /* 0x000fe400000000ff */
[----:B------:R-:W1:Y:S02]  /*00e0*/  S2R R0, SR_CTAID.X ;  /* 0x0000000000007919 */ /* 0x000e640000002500 */
[----:B------:R-:W-:Y:S01]  /*00f0*/  SHF.R.U32.HI R10, RZ, 0x10, R10 ;  /* 0x00000010ff0a7819 */ /* 0x000fe2000001160a */
[----:B------:R-:W-:-:S03]  /*0100*/  IMAD R2, R5, 0x57, RZ ;  /* 0x0000005705027824 */ /* 0x000fc600078e02ff */
[----:B------:R-:W-:Y:S01]  /*0110*/  PRMT R13, R10, 0x9910, RZ ;  /* 0x000099100a0d7816 */ /* 0x000fe200000000ff */
[----:B------:R-:W-:-:S05]  /*0120*/  IMAD.MOV R2, RZ, RZ, -R2 ;  /* 0x000000ffff027224 */ /* 0x000fca00078e0a02 */
[----:B------:R-:W-:-:S05]  /*0130*/  PRMT R3, R2, 0x7710, RZ ;  /* 0x0000771002037816 */ /* 0x000fca00000000ff */
[----:B------:R-:W-:Y:S01]  /*0140*/  IMAD.IADD R2, R3, 0x1, R6 ;  /* 0x0000000103027824 */ /* 0x000fe200078e0206 */
[----:B------:R-:W-:-:S04]  /*0150*/  SHF.R.U32.HI R3, RZ, 0x10, R7 ;  /* 0x00000010ff037819 */ /* 0x000fc80000011607 */
[----:B------:R-:W-:Y:S02]  /*0160*/  PRMT R2, R2, 0x9910, RZ ;  /* 0x0000991002027816 */ /* 0x000fe400000000ff */
[----:B------:R-:W-:-:S03]  /*0170*/  PRMT R7, R3, 0x9910, RZ ;  /* 0x0000991003077816 */ /* 0x000fc600000000ff */
[----:B------:R-:W-:Y:S02]  /*0180*/  IMAD R2, R2, 0x47, RZ ;  /* 0x0000004702027824 */ /* 0x000fe400078e02ff */
[----:B------:R-:W-:Y:S02]  /*0190*/  IMAD R7, R7, 0x57, RZ ;  /* 0x0000005707077824 */ /* 0x000fe400078e02ff */
[----:B-1----:R-:W-:Y:S01]  /*01a0*/  IMAD.HI.U32 R3, R0, -0x6db6db6d, RZ ;  /* 0x9249249300037827 */ /* 0x002fe200078e00ff */
[----:B------:R-:W-:-:S03]  /*01b0*/  LOP3.LUT R2, R2, 0xffff, RZ, 0xc0, !PT ;  /* 0x0000ffff02027812 */ /* 0x000fc600078ec0ff */
[----:B------:R-:W-:Y:S01]  /*01c0*/  IMAD.MOV R7, RZ, RZ, -R7 ;  /* 0x000000ffff077224 */ /* 0x000fe200078e0a07 */
[----:B------:R-:W-:Y:S02]  /*01d0*/  SHF.R.U32.HI R3, RZ, 0x5, R3 ;  /* 0x00000005ff037819 */ /* 0x000fe40000011603 */
[----:B------:R-:W-:Y:S02]  /*01e0*/  SHF.R.U32.HI R15, RZ, 0xb, R2 ;  /* 0x0000000bff0f7819 */ /* 0x000fe40000011602 */
[----:B------:R-:W-:Y:S01]  /*01f0*/  PRMT R10, R7, 0x7710, RZ ;  /* 0x00007710070a7816 */ /* 0x000fe200000000ff */
[----:B------:R-:W-:Y:S01]  /*0200*/  IMAD R2, R3, -0x38, R0 ;  /* 0xffffffc803027824 */ /* 0x000fe200078e0200 */
[----:B------:R-:W-:-:S03]  /*0210*/  LOP3.LUT R15, R15, 0xffff, RZ, 0xc0, !PT ;  /* 0x0000ffff0f0f7812 */ /* 0x000fc600078ec0ff */
[----:B------:R-:W-:Y:S01]  /*0220*/  IMAD.IADD R7, R11, 0x1, R10 ;  /* 0x000000010b077824 */ /* 0x000fe200078e020a */
[----:B------:R-:W-:Y:S01]  /*0230*/  LOP3.LUT P0, RZ, R15, 0x3e, R2, 0xf8, !PT ;  /* 0x0000003e0fff7812 */ /* 0x000fe2000780f802 */
[----:B------:R-:W-:-:S03]  /*0240*/  IMAD R10, R13, 0x57, RZ ;  /* 0x000000570d0a7824 */ /* 0x000fc600078e02ff */
[----:B------:R-:W-:Y:S01]  /*0250*/  PRMT R13, R7, 0x9910, RZ ;  /* 0x00009910070d7816 */ /* 0x000fe200000000ff */
[----:B------:R-:W-:Y:S02]  /*0260*/  IMAD.MOV R10, RZ, RZ, -R10 ;  /* 0x000000ffff0a7224 */ /* 0x000fe400078e0a0a */
[----:B------:R-:W-:-:S06]  /*0270*/  IMAD.MOV.U32 R7, RZ, RZ, RZ ;  /* 0x000000ffff077224 */ /* 0x000fcc00078e00ff */
[----:B0-2---:R-:W-:Y:S05]  /*0280*/  @!P0 BRA `(.L_x_1) ;  /* 0x00000000006c8947 */ /* 0x005fea0003800000 */
[----:B------:R-:W-:-:S05]  /*0290*/  IMAD R14, R4, 0x8d4, RZ ;  /* 0x000008d4040e7824 */ /* 0x000fca00078e02ff */
[----:B------:R-:W-:-:S04]  /*02a0*/  SHF.R.U32.HI R14, RZ, 0x10, R14 ;  /* 0x00000010ff0e7819 */ /* 0x000fc8000001160e */
[----:B------:R-:W-:-:S05]  /*02b0*/  PRMT R14, R14, 0x9910, RZ ;  /* 0x000099100e0e7816 */ /* 0x000fca00000000ff */
[----:B------:R-:W-:-:S04]  /*02c0*/  IMAD R14, R14, 0x1d, RZ ;  /* 0x0000001d0e0e7824 */ /* 0x000fc800078e02ff */
[----:B------:R-:W-:-:S05]  /*02d0*/  IMAD.MOV R14, RZ, RZ, -R14 ;  /* 0x000000ffff0e7224 */ /* 0x000fca00078e0a0e */
[----:B------:R-:W-:-:S05]  /*02e0*/  PRMT R17, R14, 0x7710, RZ ;  /* 0x000077100e117816 */ /* 0x000fca00000000ff */
[----:B------:R-:W-:Y:S01]  /*02f0*/  IMAD.IADD R14, R17, 0x1, R6 ;  /* 0x00000001110e7824 */ /* 0x000fe200078e0206 */
[----:B------:R-:W-:-:S04]  /*0300*/  LOP3.LUT R17, R0, 0x1, RZ, 0xc0, !PT ;  /* 0x0000000100117812 */ /* 0x000fc800078ec0ff */
[----:B------:R-:W-:Y:S02]  /*0310*/  PRMT R16, R14, 0x9910, RZ ;  /* 0x000099100e107816 */ /* 0x000fe400000000ff */
[----:B------:R-:W-:Y:S02]  /*0320*/  ISETP.NE.U32.AND P0, PT, R17, 0x1, PT ;  /* 0x000000011100780c */ /* 0x000fe40003f05070 */
[----:B------:R-:W-:-:S13]  /*0330*/  ISETP.EQ.AND P1, PT, R16, RZ, PT ;  /* 0x000000ff1000720c */ /* 0x000fda0003f22270 */
[----:B------:R-:W-:Y:S05]  /*0340*/  @P0 BRA P1, `(.L_x_1) ;  /* 0x00000000003c0947 */ /* 0x000fea0000800000 */
[----:B------:R-:W-:Y:S01]  /*0350*/  SHF.R.U32.HI R16, RZ, 0x1, R2 ;  /* 0x00000001ff107819 */ /* 0x000fe20000011602 */
[----:B------:R-:W-:Y:S01]  /*0360*/  IMAD R7, R5, 0xc40, RZ ;  /* 0x00000c4005077824 */ /* 0x000fe200078e02ff */
[----:B------:R-:W-:Y:S01]  /*0370*/  LOP3.LUT R5, R14, 0xffff, RZ, 0xc0, !PT ;  /* 0x0000ffff0e057812 */ /* 0x000fe200078ec0ff */
[----:B------:R-:W-:Y:S01]  /*0380*/  UMOV UR6, 0x3870 ;  /* 0x0000387000067882 */ /* 0x000fe20000000000 */
[----:B------:R-:W-:Y:S02]  /*0390*/  PRMT R18, R16, 0x5410, R15 ;  /* 0x0000541010127816 */ /* 0x000fe4000000000f */
[----:B------:R-:W0:Y:S01]  /*03a0*/  LDC.64 R14, c[0x0][0x380] ;  /* 0x0000e000ff0e7b82 */ /* 0x000e220000000a00 */
[----:B------:R-:W-:Y:S02]  /*03b0*/  LOP3.LUT R16, R7, 0xffff, RZ, 0xc0, !PT ;  /* 0x0000ffff07107812 */ /* 0x000fe400078ec0ff */
[----:B------:R-:W-:-:S03]  /*03c0*/  IDP.2A.LO.U16.U8 R5, R18, UR6, R5 ;  /* 0x0000000612057c26 */ /* 0x000fc60008001005 */
[----:B------:R-:W-:-:S04]  /*03d0*/  IMAD R16, R3, 0x18800, R16 ;  /* 0x0001880003107824 */ /* 0x000fc800078e0210 */
[----:B------:R-:W-:-:S04]  /*03e0*/  IMAD.IADD R5, R16, 0x1, R5 ;  /* 0x0000000110057824 */ /* 0x000fc800078e0205 */
[----:B------:R-:W-:Y:S02]  /*03f0*/  VIADD R7, R5, 0x1c ;  /* 0x0000001c05077836 */ /* 0x000fe40000000000 */
[----:B------:R-:W-:-:S04]  /*0400*/  @P0 IMAD.MOV R7, RZ, RZ, R5 ;  /* 0x000000ffff070224 */ /* 0x000fc800078e0205 */
[----:B------:R-:W-:-:S04]  /*0410*/  VIADD R7, R7, 0xffffffc7 ;  /* 0xffffffc707077836 */ /* 0x000fc80000000000 */
[----:B0-----:R-:W-:-:S05]  /*0420*/  IMAD.WIDE R14, R7, 0x4, R14 ;  /* 0x00000004070e7825 */ /* 0x001fca00078e020e */
[----:B------:R0:W5:Y:S02]  /*0430*/  LDG.E.CONSTANT R7, desc[UR4][R14.64] ;  /* 0x000000040e077981 */ /* 0x000164000c1e9900 */
.L_x_1:
[----:B------:R-:W-:Y:S05]  /*0440*/  BSYNC.RECONVERGENT B0 ;  /* 0x0000000000007941 */ /* 0x000fea0003800200 */
.L_x_0:
[----:B------:R-:W-:Y:S01]  /*0450*/  IMAD R13, R13, 0x47, RZ ;  /* 0x000000470d0d7824 */ /* 0x000fe200078e02ff */
[----:B0-----:R-:W-:Y:S01]  /*0460*/  PRMT R15, R10, 0x7710, RZ ;  /* 0x000077100a0f7816 */ /* 0x001fe200000000ff */
[----:B------:R-:W0:Y:S01]  /*0470*/  S2R R5, SR_CgaCtaId ;  /* 0x0000000000057919 */ /* 0x000e220000008800 */
[----:B------:R-:W-:Y:S02]  /*0480*/  BSSY.RECONVERGENT B0, `(.L_x_2) ;  /* 0x000002e000007945 */ /* 0x000fe40003800200 */
[----:B------:R-:W-:Y:S01]  /*0490*/  LOP3.LUT R13, R13, 0xffff, RZ, 0xc0, !PT ;  /* 0x0000ffff0d0d7812 */ /* 0x000fe200078ec0ff */
[----:B------:R-:W-:-:S03]  /*04a0*/  IMAD.IADD R10, R8, 0x1, R15 ;  /* 0x00000001080a7824 */ /* 0x000fc600078e020f */
[----:B------:R-:W-:Y:S01]  /*04b0*/  SHF.R.U32.HI R17, RZ, 0xb, R13 ;  /* 0x0000000bff117819 */ /* 0x000fe2000001160d */
[----:B------:R-:W-:Y:S01]  /*04c0*/  IMAD.MOV.U32 R13, RZ, RZ, RZ ;  /* 0x000000ffff0d7224 */ /* 0x000fe200078e00ff */
[----:B------:R-:W-:Y:S01]  /*04d0*/  PRMT R15, R10, 0x9910, RZ ;  /* 0x000099100a0f7816 */ /* 0x000fe200000000ff */
[----:B------:R-:W-:Y:S01]  /*04e0*/  VIADD R10, R6, 0x27 ;  /* 0x00000027060a7836 */ /* 0x000fe20000000000 */
[----:B------:R-:W-:-:S03]  /*04f0*/  LOP3.LUT R17, R17, 0xffff, RZ, 0xc0, !PT ;  /* 0x0000ffff11117812 */ /* 0x000fc600078ec0ff */
[----:B------:R-:W-:Y:S01]  /*0500*/  IMAD R15, R15, 0x47, RZ ;  /* 0x000000470f0f7824 */ /* 0x000fe200078e02ff */
[----:B------:R-:W-:Y:S02]  /*0510*/  LOP3.LUT P0, RZ, R17, 0x3e, R2, 0xf8, !PT ;  /* 0x0000003e11ff7812 */ /* 0x000fe4000780f802 */
[----:B------:R-:W-:Y:S02]  /*0520*/  LOP3.LUT R14, R10, 0xffff, RZ, 0xc0, !PT ;  /* 0x0000ffff0a0e7812 */ /* 0x000fe400078ec0ff */
[----:B------:R-:W-:-:S03]  /*0530*/  LOP3.LUT R15, R15, 0xffff, RZ, 0xc0, !PT ;  /* 0x0000ffff0f0f7812 */ /* 0x000fc600078ec0ff */
[----:B------:R-:W-:-:S06]  /*0540*/  IMAD R14, R14, 0x2f2, RZ ;  /* 0x000002f20e0e7824 */ /* 0x000fcc00078e02ff */
[----:B------:R-:W-:Y:S05]  /*0550*/  @!P0 BRA `(.L_x_3) ;  /* 0x0000000000808947 */ /* 0x000fea0003800000 */
[----:B------:R-:W-:Y:S01]  /*0560*/  IMAD R12, R12, 0x8d4, RZ ;  /* 0x000008d40c0c7824 */ /* 0x000fe200078e02ff */
[----:B------:R-:W-:-:S04]  /*0570*/  LOP3.LUT R16, R0, 0x1, RZ, 0xc0, !PT ;  /* 0x0000000100107812 */ /* 0x000fc800078ec0ff */
[----:B------:R-:W-:Y:S02]  /*0580*/  SHF.R.U32.HI R12, RZ, 0x10, R12 ;  /* 0x00000010ff0c7819 */ /* 0x000fe4000001160c */
[----:B------:R-:W-:Y:S02]  /*0590*/  ISETP.NE.U32.AND P0, PT, R16, 0x1, PT ;  /* 0x000000011000780c */ /* 0x000fe40003f05070 */
[----:B------:R-:W-:-:S05]  /*05a0*/  PRMT R12, R12, 0x9910, RZ ;  /* 0x000099100c0c7816 */ /* 0x000fca00000000ff */
[----:B------:R-:W-:-:S04]  /*05b0*/  IMAD R12, R12, 0x1d, RZ ;  /* 0x0000001d0c0c7824 */ /* 0x000fc800078e02ff */
[----:B------:R-:W-:-:S05]  /*05c0*/  IMAD.MOV R12, RZ, RZ, -R12 ;  /* 0x000000ffff0c7224 */ /* 0x000fca00078e0a0c */
[----:B------:R-:W-:-:S05]  /*05d0*/  PRMT R12, R12, 0x7710, RZ ;  /* 0x000077100c0c7816 */ /* 0x000fca00000000ff */
[----:B------:R-:W-:-:S05]  /*05e0*/  IMAD.IADD R11, R11, 0x1, R12 ;  /* 0x000000010b0b7824 */ /* 0x000fca00078e020c */
[----:B------:R-:W-:-:S04]  /*05f0*/  PRMT R12, R11, 0x9910, RZ ;  /* 0x000099100b0c7816 */ /* 0x000fc800000000ff */
[----:B------:R-:W-:-:S13]  /*0600*/  ISETP.EQ.AND P1, PT, R12, RZ, PT ;  /* 0x000000ff0c00720c */ /* 0x000fda0003f22270 */
[----:B------:R-:W-:Y:S05]  /*0610*/  @P0 BRA P1, `(.L_x_3) ;  /* 0x0000000000500947 */ /* 0x000fea0000800000 */
[----:B------:R-:W-:Y:S01]  /*0620*/  VIADD R12, R6, 0x1c0 ;  /* 0x000001c0060c7836 */ /* 0x000fe20000000000 */
[----:B------:R-:W-:Y:S01]  /*0630*/  SHF.R.U32.HI R18, RZ, 0x1, R2 ;  /* 0x00000001ff127819 */ /* 0x000fe20000011602 */
[----:B------:R-:W-:Y:S01]  /*0640*/  UMOV UR6, 0x3870 ;  /* 0x0000387000067882 */ /* 0x000fe20000000000 */
[----:B------:R-:W-:Y:S02]  /*0650*/  LOP3.LUT R11, R11, 0xffff, RZ, 0xc0, !PT ;  /* 0x0000ffff0b0b7812 */ /* 0x000fe400078ec0ff */
[----:B------:R-:W-:Y:S02]  /*0660*/  LOP3.LUT R12, R12, 0xffff, RZ, 0xc0, !PT ;  /* 0x0000ffff0c0c7812 */ /* 0x000fe400078ec0ff */
[----:B------:R-:W-:-:S03]  /*0670*/  PRMT R18, R18, 0x5410, R17 ;  /* 0x0000541012127816 */ /* 0x000fc60000000011 */
[----:B------:R-:W-:Y:S02]  /*0680*/  IMAD R12, R12, 0x2f2, RZ ;  /* 0x000002f20c0c7824 */ /* 0x000fe400078e02ff */
[----:B------:R-:W-:-:S03]  /*0690*/  IDP.2A.LO.U16.U8 R11, R18, UR6, R11 ;  /* 0x00000006120b7c26 */ /* 0x000fc6000800100b */
[----:B------:R-:W-:-:S04]  /*06a0*/  SHF.R.U32.HI R12, RZ, 0x10, R12 ;  /* 0x00000010ff0c7819 */ /* 0x000fc8000001160c */
[----:B------:R-:W-:-:S05]  /*06b0*/  PRMT R12, R12, 0x9910, RZ ;  /* 0x000099100c0c7816 */ /* 0x000fca00000000ff */
[----:B------:R-:W-:-:S05]  /*06c0*/  IMAD R12, R12, 0xc40, RZ ;  /* 0x00000c400c0c7824 */ /* 0x000fca00078e02ff */
[----:B------:R-:W-:Y:S02]  /*06d0*/  LOP3.LUT R16, R12, 0xffff, RZ, 0xc0, !PT ;  /* 0x0000ffff0c107812 */ /* 0x000fe400078ec0ff */
[----:B------:R-:W1:Y:S03]  /*06e0*/  LDC.64 R12, c[0x0][0x380] ;  /* 0x0000e000ff0c7b82 */ /* 0x000e660000000a00 */
[----:B------:R-:W-:-:S04]  /*06f0*/  IMAD R16, R3, 0x18800, R16 ;  /* 0x0001880003107824 */ /* 0x000fc800078e0210 */
[----:B------:R-:W-:-:S04]  /*0700*/  IMAD.IADD R11, R16, 0x1, R11 ;  /* 0x00000001100b7824 */ /* 0x000fc800078e020b */
[----:B------:R-:W-:Y:S02]  /*0710*/  VIADD R16, R11, 0x1c ;  /* 0x0000001c0b107836 */ /* 0x000fe40000000000 */
[----:B------:R-:W-:-:S04]  /*0720*/  @P0 IMAD.MOV R16, RZ, RZ, R11 ;  /* 0x000000ffff100224 */ /* 0x000fc800078e020b */
[----:B------:R-:W-:-:S04]  /*0730*/  VIADD R11, R16, 0xffffffc7 ;  /* 0xffffffc7100b7836 */ /* 0x000fc80000000000 */
[----:B-1----:R-:W-:-:S06]  /*0740*/  IMAD.WIDE.U32 R12, R11, 0x4, R12 ;  /* 0x000000040b0c7825 */ /* 0x002fcc00078e000c */
[----:B------:R1:W5:Y:S02]  /*0750*/  LDG.E.CONSTANT R13, desc[UR4][R12.64] ;  /* 0x000000040c0d7981 */ /* 0x000364000c1e9900 */
.L_x_3:
[----:B------:R-:W-:Y:S05]  /*0760*/  BSYNC.RECONVERGENT B0 ;  /* 0x0000000000007941 */ /* 0x000fea0003800200 */
.L_x_2:
[----:B------:R-:W-:Y:S01]  /*0770*/  SHF.R.U32.HI R15, RZ, 0xb, R15 ;  /* 0x0000000bff0f7819 */ /* 0x000fe2000001160f */
[----:B------:R-:W-:Y:S01]  /*0780*/  VIADD R11, R6, 0x34 ;  /* 0x00000034060b7836 */ /* 0x000fe20000000000 */
[----:B------:R-:W-:Y:S01]  /*0790*/  SHF.R.U32.HI R14, RZ, 0x10, R14 ;  /* 0x00000010ff0e7819 */ /* 0x000fe2000001160e */
[----:B------:R-:W-:Y:S01]  /*07a0*/  BSSY.RECONVERGENT B0, `(.L_x_4) ;  /* 0x000002b000007945 */ /* 0x000fe20003800200 */
[----:B------:R-:W-:Y:S01]  /*07b0*/  LOP3.LUT R15, R15, 0xffff, RZ, 0xc0, !PT ;  /* 0x0000ffff0f0f7812 */ /* 0x000fe200078ec0ff */
[----:B------:R-:W-:Y:S01]  /*07c0*/  IMAD.MOV.U32 R17, RZ, RZ, RZ ;  /* 0x000000ffff117224 */ /* 0x000fe200078e00ff */
[----:B-1----:R-:W-:Y:S02]  /*07d0*/  LOP3.LUT R12, R11, 0xffff, RZ, 0xc0, !PT ;  /* 0x0000ffff0b0c7812 */ /* 0x002fe400078ec0ff */
[----:B------:R-:W-:Y:S02]  /*07e0*/  LOP3.LUT P0, RZ, R15, 0x3e, R2, 0xf8, !PT ;  /* 0x0000003e0fff7812 */ /* 0x000fe4000780f802 */
[----:B------:R-:W-:Y:S01]  /*07f0*/  PRMT R14, R14, 0x9910, RZ ;  /* 0x000099100e0e7816 */ /* 0x000fe200000000ff */
[----:B------:R-:W-:-:S04]  /*0800*/  IMAD R12, R12, 0x2f2, RZ ;  /* 0x000002f20c0c7824 */ /* 0x000fc800078e02ff */
[----:B------:R-:W-:Y:S01]  /*0810*/  IMAD R14, R14, 0x57, RZ ;  /* 0x000000570e0e7824 */ /* 0x000fe200078e02ff */
[----:B------:R-:W-:-:S05]  /*0820*/  SHF.R.U32.HI R12, RZ, 0x10, R12 ;  /* 0x00000010ff0c7819 */ /* 0x000fca000001160c */
        /* <DEDUP_REMOVED lines=14> */
[----:B------:R-:W-:Y:S01]  /*0910*/  PRMT R16, R0, 0x3340, R0 ;  /* 0x0000334000107816 */ /* 0x000fe20000000000 */
[----:B------:R-:W-:Y:S01]  /*0920*/  IMAD.MOV.U32 R18, RZ, RZ, 0x70 ;  /* 0x00000070ff127424 */ /* 0x000fe200078e00ff */
[----:B------:R-:W-:Y:S01]  /*0930*/  LOP3.LUT R8, R8, 0xffff, RZ, 0xc0, !PT ;  /* 0x0000ffff08087812 */ /* 0x000fe200078ec0ff */
[----:B------:R-:W-:Y:S01]  /*0940*/  IMAD.MOV.U32 R17, RZ, RZ, 0xc40 ;  /* 0x00000c40ff117424 */ /* 0x000fe200078e00ff */
[----:B------:R-:W-:-:S05]  /*0950*/  LOP3.LUT R9, R9, 0xffff, RZ, 0xc0, !PT ;  /* 0x0000ffff09097812 */ /* 0x000fca00078ec0ff */
[----:B------:R-:W-:-:S05]  /*0960*/  IMAD R9, R9, 0x5e3, RZ ;  /* 0x000005e309097824 */ /* 0x000fca00078e02ff */
[----:B------:R-:W-:-:S04]  /*0970*/  SHF.R.U32.HI R9, RZ, 0x11, R9 ;  /* 0x00000011ff097819 */ /* 0x000fc80000011609 */
[----:B------:R-:W-:Y:S02]  /*0980*/  PRMT R9, R18, 0x3340, R9 ;  /* 0x0000334012097816 */ /* 0x000fe40000000009 */
[----:B------:R-:W-:Y:S02]  /*0990*/  SHF.R.U32.HI R18, RZ, 0x1, R2 ;  /* 0x00000001ff127819 */ /* 0x000fe40000011602 */
[----:B------:R-:W-:Y:S02]  /*09a0*/  PRMT R16, R9, 0x5410, R16 ;  /* 0x0000541009107816 */ /* 0x000fe40000000010 */
[----:B------:R-:W-:-:S05]  /*09b0*/  PRMT R9, R18, 0x5410, R17 ;  /* 0x0000541012097816 */ /* 0x000fca0000000011 */
[----:B------:R-:W-:Y:S02]  /*09c0*/  IDP.2A.LO.U16.U8 R16, R9, R16, R8 ;  /* 0x0000001009107226 */ /* 0x000fe40000001008 */
[----:B------:R-:W1:Y:S02]  /*09d0*/  LDC.64 R8, c[0x0][0x380] ;  /* 0x0000e000ff087b82 */ /* 0x000e640000000a00 */
[----:B------:R-:W-:-:S04]  /*09e0*/  IMAD R16, R15, 0x38, R16 ;  /* 0x000000380f107824 */ /* 0x000fc800078e0210 */
[----:B------:R-:W-:-:S04]  /*09f0*/  IMAD R16, R3, 0x18800, R16 ;  /* 0x0001880003107824 */ /* 0x000fc800078e0210 */
[----:B------:R-:W-:Y:S02]  /*0a00*/  VIADD R15, R16, 0x1c ;  /* 0x0000001c100f7836 */ /* 0x000fe40000000000 */
[----:B------:R-:W-:-:S04]  /*0a10*/  @P0 IMAD.MOV R15, RZ, RZ, R16 ;  /* 0x000000ffff0f0224 */ /* 0x000fc800078e0210 */
[----:B------:R-:W-:-:S04]  /*0a20*/  VIADD R15, R15, 0xffffffc7 ;  /* 0xffffffc70f0f7836 */ /* 0x000fc80000000000 */
[----:B-1----:R-:W-:-:S05]  /*0a30*/  IMAD.WIDE.U32 R8, R15, 0x4, R8 ;  /* 0x000000040f087825 */ /* 0x002fca00078e0008 */
[----:B------:R1:W5:Y:S02]  /*0a40*/  LDG.E.CONSTANT R17, desc[UR4][R8.64] ;  /* 0x0000000408117981 */ /* 0x000364000c1e9900 */
.L_x_5:
[----:B------:R-:W-:Y:S05]  /*0a50*/  BSYNC.RECONVERGENT B0 ;  /* 0x0000000000007941 */ /* 0x000fea0003800200 */
.L_x_4:
[----:B-1----:R-:W-:Y:S01]  /*0a60*/  IMAD.MOV R9, RZ, RZ, -R14 ;  /* 0x000000ffff097224 */ /* 0x002fe200078e0a0e */
[----:B------:R-:W-:Y:S01]  /*0a70*/  PRMT R14, R12, 0x9910, RZ ;  /* 0x000099100c0e7816 */ /* 0x000fe200000000ff */
[----:B------:R-:W-:Y:S01]  /*0a80*/  VIADD R12, R6, 0x41 ;  /* 0x00000041060c7836 */ /* 0x000fe20000000000 */
[----:B------:R-:W-:Y:S01]  /*0a90*/  MOV R8, 0x400 ;  /* 0x0000040000087802 */ /* 0x000fe20000000f00 */
[----:B------:R-:W-:Y:S01]  /*0aa0*/  BSSY.RECONVERGENT B0, `(.L_x_6) ;  /* 0x0000045000007945 */ /* 0x000fe20003800200 */
[----:B------:R-:W-:Y:S01]  /*0ab0*/  PRMT R9, R9, 0x7710, RZ ;  /* 0x0000771009097816 */ /* 0x000fe200000000ff */
[----:B------:R-:W-:Y:S01]  /*0ac0*/  IMAD R14, R14, 0x57, RZ ;  /* 0x000000570e0e7824 */ /* 0x000fe200078e02ff */
[----:B------:R-:W-:-:S03]  /*0ad0*/  LOP3.LUT R15, R12, 0xffff, RZ, 0xc0, !PT ;  /* 0x0000ffff0c0f7812 */ /* 0x000fc600078ec0ff */
[----:B------:R-:W-:Y:S01]  /*0ae0*/  IMAD.IADD R10, R10, 0x1, R9 ;  /* 0x000000010a0a7824 */ /* 0x000fe200078e0209 */
[----:B0-----:R-:W-:Y:S01]  /*0af0*/  LEA R9, R5, R8, 0x18 ;  /* 0x0000000805097211 */ /* 0x001fe200078ec0ff */
[----:B------:R-:W-:Y:S02]  /*0b00*/  IMAD R15, R15, 0x2f2, RZ ;  /* 0x000002f20f0f7824 */ /* 0x000fe400078e02ff */
[----:B------:R-:W-:Y:S01]  /*0b10*/  IMAD.MOV R16, RZ, RZ, -R14 ;  /* 0x000000ffff107224 */ /* 0x000fe200078e0a0e */
[----:B------:R-:W-:Y:S02]  /*0b20*/  PRMT R10, R10, 0x9910, RZ ;  /* 0x000099100a0a7816 */ /* 0x000fe400000000ff */
[----:B------:R-:W-:Y:S02]  /*0b30*/  SHF.R.U32.HI R14, RZ, 0x10, R15 ;  /* 0x00000010ff0e7819 */ /* 0x000fe4000001160f */
[----:B------:R-:W-:Y:S01]  /*0b40*/  PRMT R16, R16, 0x7710, RZ ;  /* 0x0000771010107816 */ /* 0x000fe200000000ff */
[----:B------:R-:W-:Y:S01]  /*0b50*/  IMAD.MOV.U32 R15, RZ, RZ, R10 ;  /* 0x000000ffff0f7224 */ /* 0x000fe200078e000a */
[----:B------:R-:W-:Y:S01]  /*0b60*/  PRMT R18, R14, 0x9910, RZ ;  /* 0x000099100e127816 */ /* 0x000fe200000000ff */
[----:B------:R-:W-:-:S02]  /*0b70*/  IMAD R10, R6, 0x4, R9 ;  /* 0x00000004060a7824 */ /* 0x000fc400078e0209 */
[----:B------:R-:W-:Y:S02]  /*0b80*/  IMAD R14, R15, 0x47, RZ ;  /* 0x000000470f0e7824 */ /* 0x000fe400078e02ff */
[----:B------:R-:W-:Y:S01]  /*0b90*/  IMAD.IADD R11, R11, 0x1, R16 ;  /* 0x000000010b0b7824 */ /* 0x000fe200078e0210 */
[----:B-----5:R-:W-:Y:S01]  /*0ba0*/  STS [R10+0xe00], R17 ;  /* 0x000e00110a007388 */ /* 0x020fe20000000800 */
[----:B------:R-:W-:Y:S01]  /*0bb0*/  IMAD.MOV.U32 R16, RZ, RZ, R18 ;  /* 0x000000ffff107224 */ /* 0x000fe200078e0012 */
[----:B------:R-:W-:Y:S02]  /*0bc0*/  LOP3.LUT R15, R14, 0xffff, RZ, 0xc0, !PT ;  /* 0x0000ffff0e0f7812 */ /* 0x000fe400078ec0ff */
[----:B------:R-:W-:Y:S01]  /*0bd0*/  PRMT R11, R11, 0x9910, RZ ;  /* 0x000099100b0b7816 */ /* 0x000fe200000000ff */
[----:B------:R-:W-:Y:S01]  /*0be0*/  IMAD R14, R16, 0x57, RZ ;  /* 0x00000057100e7824 */ /* 0x000fe200078e02ff */
[----:B------:R-:W-:Y:S01]  /*0bf0*/  SHF.R.U32.HI R15, RZ, 0xb, R15 ;  /* 0x0000000bff0f7819 */ /* 0x000fe2000001160f */
[----:B------:R0:W-:Y:S02]  /*0c00*/  STS [R10], R7 ;  /* 0x000000070a007388 */ /* 0x0001e40000000800 */
[----:B------:R-:W-:Y:S01]  /*0c10*/  IMAD.MOV R14, RZ, RZ, -R14 ;  /* 0x000000ffff0e7224 */ /* 0x000fe200078e0a0e */
[----:B------:R-:W-:Y:S01]  /*0c20*/  LOP3.LUT R15, R15, 0xffff, RZ, 0xc0, !PT ;  /* 0x0000ffff0f0f7812 */ /* 0x000fe200078ec0ff */
[----:B------:R-:W-:Y:S01]  /*0c30*/  IMAD R11, R11, 0x47, RZ ;  /* 0x000000470b0b7824 */ /* 0x000fe200078e02ff */
[----:B------:R1:W-:Y:S02]  /*0c40*/  STS [R10+0x700], R13 ;  /* 0x0007000d0a007388 */ /* 0x0003e40000000800 */
[----:B------:R-:W-:-:S02]  /*0c50*/  LOP3.LUT P0, RZ, R15, 0x3e, R2, 0xf8, !PT ;  /* 0x0000003e0fff7812 */ /* 0x000fc4000780f802 */
[----:B------:R-:W-:Y:S02]  /*0c60*/  LOP3.LUT R11, R11, 0xffff, RZ, 0xc0, !PT ;  /* 0x0000ffff0b0b7812 */ /* 0x000fe400078ec0ff */
[----:B0-----:R-:W-:Y:S01]  /*0c70*/  PRMT R7, R14, 0x7710, RZ ;  /* 0x000077100e077816 */ /* 0x001fe200000000ff */
[----:B-1----:R-:W-:-:S04]  /*0c80*/  IMAD.MOV.U32 R13, RZ, RZ, RZ ;  /* 0x000000ffff0d7224 */ /* 0x002fc800078e00ff */
[----:B------:R-:W-:-:S04]  /*0c90*/  IMAD.IADD R7, R12, 0x1, R7 ;  /* 0x000000010c077824 */ /* 0x000fc800078e0207 */
[----:B------:R-:W-:Y:S05]  /*0ca0*/  @!P0 BRA `(.L_x_7) ;  /* 0x0000000000908947 */ /* 0x000fea0003800000 */
[----:B------:R-:W-:Y:S01]  /*0cb0*/  VIADD R12, R6, 0xa ;  /* 0x0000000a060c7836 */ /* 0x000fe20000000000 */
[----:B------:R-:W-:-:S04]  /*0cc0*/  LOP3.LUT R16, R0, 0x1, RZ, 0xc0, !PT ;  /* 0x0000000100107812 */ /* 0x000fc800078ec0ff */
[----:B------:R-:W-:Y:S02]  /*0cd0*/  LOP3.LUT R14, R12, 0xffff, RZ, 0xc0, !PT ;  /* 0x0000ffff0c0e7812 */ /* 0x000fe400078ec0ff */
[----:B------:R-:W-:-:S03]  /*0ce0*/  ISETP.NE.U32.AND P0, PT, R16, 0x1, PT ;  /* 0x000000011000780c */ /* 0x000fc60003f05070 */
[----:B------:R-:W-:-:S05]  /*0cf0*/  IMAD R14, R14, 0x8d4, RZ ;  /* 0x000008d40e0e7824 */ /* 0x000fca00078e02ff */
[----:B------:R-:W-:-:S04]  /*0d00*/  SHF.R.U32.HI R14, RZ, 0x10, R14 ;  /* 0x00000010ff0e7819 */ /* 0x000fc8000001160e */
        /* <DEDUP_REMOVED lines=13> */
[----:B------:R-:W-:-:S04]  /*0de0*/  LOP3.LUT R13, R13, 0xffff, RZ, 0xc0, !PT ;  /* 0x0000ffff0d0d7812 */ /* 0x000fc800078ec0ff */
[----:B------:R-:W-:Y:S01]  /*0df0*/  PRMT R17, R17, 0x5410, R17 ;  /* 0x0000541011117816 */ /* 0x000fe20000000011 */
[----:B------:R-:W-:-:S05]  /*0e00*/  IMAD R13, R13, 0x5e3, RZ ;  /* 0x000005e30d0d7824 */ /* 0x000fca00078e02ff */
[----:B------:R-:W-:-:S04]  /*0e10*/  SHF.R.U32.HI R13, RZ, 0x11, R13 ;  /* 0x00000011ff0d7819 */ /* 0x000fc8000001160d */
[----:B------:R-:W-:Y:S02]  /*0e20*/  PRMT R13, R16, 0x3340, R13 ;  /* 0x00003340100d7816 */ /* 0x000fe4000000000d */
[----:B------:R-:W-:Y:S02]  /*0e30*/  SHF.R.U32.HI R16, RZ, 0x1, R2 ;  /* 0x00000001ff107819 */ /* 0x000fe40000011602 */
[----:B------:R-:W-:Y:S02]  /*0e40*/  PRMT R13, R13, 0x5410, R14 ;  /* 0x000054100d0d7816 */ /* 0x000fe4000000000e */
[----:B------:R-:W-:-:S05]  /*0e50*/  PRMT R17, R16, 0x7610, R17 ;  /* 0x0000761010117816 */ /* 0x000fca0000000011 */
[----:B------:R-:W-:Y:S02]  /*0e60*/  IDP.2A.LO.U16.U8 R14, R17, R13, R12 ;  /* 0x0000000d110e7226 */ /* 0x000fe4000000100c */
[----:B------:R-:W0:Y:S02]  /*0e70*/  LDC.64 R12, c[0x0][0x380] ;  /* 0x0000e000ff0c7b82 */ /* 0x000e240000000a00 */
[----:B------:R-:W-:-:S04]  /*0e80*/  IMAD R14, R15, 0x38, R14 ;  /* 0x000000380f0e7824 */ /* 0x000fc800078e020e */
[----:B------:R-:W-:-:S04]  /*0e90*/  IMAD R14, R3, 0x18800, R14 ;  /* 0x00018800030e7824 */ /* 0x000fc800078e020e */
[----:B------:R-:W-:Y:S02]  /*0ea0*/  VIADD R15, R14, 0x1c ;  /* 0x0000001c0e0f7836 */ /* 0x000fe40000000000 */
[----:B------:R-:W-:-:S04]  /*0eb0*/  @P0 IMAD.MOV R15, RZ, RZ, R14 ;  /* 0x000000ffff0f0224 */ /* 0x000fc800078e020e */
[----:B------:R-:W-:-:S04]  /*0ec0*/  VIADD R15, R15, 0xffffffc7 ;  /* 0xffffffc70f0f7836 */ /* 0x000fc80000000000 */
[----:B0-----:R-:W-:-:S06]  /*0ed0*/  IMAD.WIDE.U32 R12, R15, 0x4, R12 ;  /* 0x000000040f0c7825 */ /* 0x001fcc00078e000c */
[----:B------:R0:W5:Y:S02]  /*0ee0*/  LDG.E.CONSTANT R13, desc[UR4][R12.64] ;  /* 0x000000040c0d7981 */ /* 0x000164000c1e9900 */
.L_x_7:
[----:B------:R-:W-:Y:S05]  /*0ef0*/  BSYNC.RECONVERGENT B0 ;  /* 0x0000000000007941 */ /* 0x000fea0003800200 */
.L_x_6:
[----:B------:R-:W-:Y:S01]  /*0f00*/  SHF.R.U32.HI R11, RZ, 0xb, R11 ;  /* 0x0000000bff0b7819 */ /* 0x000fe2000001160b */
[----:B-----5:R1:W-:Y:S01]  /*0f10*/  STS [R10+0x1500], R13 ;  /* 0x0015000d0a007388 */ /* 0x0203e20000000800 */
[----:B------:R-:W-:Y:S01]  /*0f20*/  PRMT R7, R7, 0x9910, RZ ;  /* 0x0000991007077816 */ /* 0x000fe200000000ff */
[----:B------:R-:W-:Y:S01]  /*0f30*/  BSSY.RECONVERGENT B0, `(.L_x_8) ;  /* 0x000002b000007945 */ /* 0x000fe20003800200 */
[----:B------:R-:W-:Y:S01]  /*0f40*/  LOP3.LUT R11, R11, 0xffff, RZ, 0xc0, !PT ;  /* 0x0000ffff0b0b7812 */ /* 0x000fe200078ec0ff */
[----:B------:R-:W-:Y:S02]  /*0f50*/  IMAD.MOV.U32 R15, RZ, RZ, RZ ;  /* 0x000000ffff0f7224 */ /* 0x000fe400078e00ff */
[----:B------:R-:W-:Y:S01]  /*0f60*/  IMAD R7, R7, 0x47, RZ ;  /* 0x0000004707077824 */ /* 0x000fe200078e02ff */
[----:B------:R-:W-:-:S04]  /*0f70*/  LOP3.LUT P0, RZ, R11, 0x3e, R2, 0xf8, !PT ;  /* 0x0000003e0bff7812 */ /* 0x000fc8000780f802 */
[----:B------:R-:W-:-:S09]  /*0f80*/  LOP3.LUT R7, R7, 0xffff, RZ, 0xc0, !PT ;  /* 0x0000ffff07077812 */ /* 0x000fd200078ec0ff */
[----:B-1----:R-:W-:Y:S05]  /*0f90*/  @!P0 BRA `(.L_x_9) ;  /* 0x0000000000908947 */ /* 0x002fea0003800000 */
[----:B0-----:R-:W-:Y:S01]  /*0fa0*/  VIADD R12, R6, 0x17 ;  /* 0x00000017060c7836 */ /* 0x001fe20000000000 */
        /* <DEDUP_REMOVED lines=33> */
[----:B0-----:R-:W-:-:S05]  /*11c0*/  IMAD.WIDE.U32 R12, R11, 0x4, R12 ;  /* 0x000000040b0c7825 */ /* 0x001fca00078e000c */
[----:B------:R1:W5:Y:S02]  /*11d0*/  LDG.E.CONSTANT R15, desc[UR4][R12.64] ;  /* 0x000000040c0f7981 */ /* 0x000364000c1e9900 */
.L_x_9:
[----:B------:R-:W-:Y:S05]  /*11e0*/  BSYNC.RECONVERGENT B0 ;  /* 0x0000000000007941 */ /* 0x000fea0003800200 */
.L_x_8:
[----:B------:R-:W-:Y:S01]  /*11f0*/  SHF.R.U32.HI R7, RZ, 0xb, R7 ;  /* 0x0000000bff077819 */ /* 0x000fe20000011607 */
[----:B-----5:R2:W-:Y:S01]  /*1200*/  STS [R10+0x1c00], R15 ;  /* 0x001c000f0a007388 */ /* 0x0205e20000000800 */
[----:B------:R-:W-:Y:S01]  /*1210*/  BSSY.RECONVERGENT B0, `(.L_x_10) ;  /* 0x0000029000007945 */ /* 0x000fe20003800200 */
[----:B-1----:R-:W-:Y:S01]  /*1220*/  IMAD.MOV.U32 R13, RZ, RZ, RZ ;  /* 0x000000ffff0d7224 */ /* 0x002fe200078e00ff */
[----:B------:R-:W-:-:S04]  /*1230*/  LOP3.LUT R7, R7, 0xffff, RZ, 0xc0, !PT ;  /* 0x0000ffff07077812 */ /* 0x000fc800078ec0ff */
[----:B------:R-:W-:-:S13]  /*1240*/  LOP3.LUT P0, RZ, R7, 0x3e, R2, 0xf8, !PT ;  /* 0x0000003e07ff7812 */ /* 0x000fda000780f802 */
[----:B--2---:R-:W-:Y:S05]  /*1250*/  @!P0 BRA `(.L_x_11) ;  /* 0x0000000000908947 */ /* 0x004fea0003800000 */
[----:B------:R-:W-:Y:S01]  /*1260*/  VIADD R11, R6, 0x7 ;  /* 0x00000007060b7836 */ /* 0x000fe20000000000 */
[----:B------:R-:W-:-:S04]  /*1270*/  LOP3.LUT R14, R0, 0x1, RZ, 0xc0, !PT ;  /* 0x00000001000e7812 */ /* 0x000fc800078ec0ff */
[----:B0-----:R-:W-:Y:S02]  /*1280*/  LOP3.LUT R12, R11, 0xffff, RZ, 0xc0, !PT ;  /* 0x0000ffff0b0c7812 */ /* 0x001fe400078ec0ff */
        /* <DEDUP_REMOVED lines=19> */
[C---:B------:R-:W-:Y:S02]  /*13c0*/  PRMT R12, R15.reuse, 0x3340, R12 ;  /* 0x000033400f0c7816 */ /* 0x040fe4000000000c */
        /* <DEDUP_REMOVED lines=13> */
.L_x_11:
[----:B------:R-:W-:Y:S05]  /*14a0*/  BSYNC.RECONVERGENT B0 ;  /* 0x0000000000007941 */ /* 0x000fea0003800200 */
.L_x_10:
[----:B-----5:R2:W-:Y:S01]  /*14b0*/  STS [R10+0x2300], R13 ;  /* 0x0023000d0a007388 */ /* 0x0205e20000000800 */
[----:B------:R-:W-:Y:S01]  /*14c0*/  ISETP.GT.U32.AND P0, PT, R6, 0x5f, PT ;  /* 0x0000005f0600780c */ /* 0x000fe20003f04070 */
[----:B------:R-:W-:Y:S04]  /*14d0*/  BSSY.RECONVERGENT B0, `(.L_x_12) ;  /* 0x000004c000007945 */ /* 0x000fe80003800200 */
[----:B------:R-:W-:Y:S08]  /*14e0*/  BSSY.RELIABLE B1, `(.L_x_13) ;  /* 0x0000042000017945 */ /* 0x000ff00003800100 */
[----:B--2---:R-:W-:Y:S05]  /*14f0*/  @P0 BRA `(.L_x_14) ;  /* 0x0000000000f40947 */ /* 0x004fea0003800000 */
[C---:B------:R-:W-:Y:S01]  /*1500*/  ISETP.GE.U32.AND P0, PT, R6.reuse, 0x9, PT ;  /* 0x000000090600780c */ /* 0x040fe20003f06070 */
[----:B------:R-:W-:Y:S01]  /*1510*/  VIADD R7, R6, 0x4e ;  /* 0x0000004e06077836 */ /* 0x000fe20000000000 */
[----:B------:R-:W-:Y:S01]  /*1520*/  BSSY.RECONVERGENT B2, `(.L_x_15) ;  /* 0x0000038000027945 */ /* 0x000fe20003800200 */
[----:B------:R-:W-:-:S10]  /*1530*/  IMAD.MOV.U32 R13, RZ, RZ, RZ ;  /* 0x000000ffff0d7224 */ /* 0x000fd400078e00ff */
[----:B------:R-:W-:-:S05]  /*1540*/  @P0 VIADD R7, R6, 0xf7 ;  /* 0x000000f706070836 */ /* 0x000fca0000000000 */
[----:B------:R-:W-:-:S05]  /*1550*/  LOP3.LUT R11, R7, 0xff, RZ, 0xc0, !PT ;  /* 0x000000ff070b7812 */ /* 0x000fca00078ec0ff */
[----:B------:R-:W-:-:S05]  /*1560*/  IMAD R11, R11, 0x1b, RZ ;  /* 0x0000001b0b0b7824 */ /* 0x000fca00078e02ff */
[----:B------:R-:W-:-:S05]  /*1570*/  SHF.R.U32.HI R11, RZ, 0x8, R11 ;  /* 0x00000008ff0b7819 */ /* 0x000fca000001160b */
[----:B01----:R-:W-:-:S05]  /*1580*/  IMAD.MOV R12, RZ, RZ, -R11 ;  /* 0x000000ffff0c7224 */ /* 0x003fca00078e0a0b */
[----:B------:R-:W-:-:S05]  /*1590*/  PRMT R12, R12, 0x7710, RZ ;  /* 0x000077100c0c7816 */ /* 0x000fca00000000ff */
[----:B------:R-:W-:-:S05]  /*15a0*/  IMAD.IADD R7, R12, 0x1, R7 ;  /* 0x000000010c077824 */ /* 0x000fca00078e0207 */
[----:B------:R-:W-:-:S04]  /*15b0*/  LOP3.LUT R12, R7, 0xfe, RZ, 0xc0, !PT ;  /* 0x000000fe070c7812 */ /* 0x000fc800078ec0ff */
[----:B------:R-:W-:-:S04]  /*15c0*/  LEA.HI R7, R12, R11, RZ, 0x1f ;  /* 0x0000000b0c077211 */ /* 0x000fc800078ff8ff */
[----:B------:R-:W-:-:S04]  /*15d0*/  SHF.R.U32.HI R7, RZ, 0x4, R7 ;  /* 0x00000004ff077819 */ /* 0x000fc80000011607 */
[----:B------:R-:W-:-:S13]  /*15e0*/  LOP3.LUT P0, RZ, R7, 0x3e, R2, 0xf8, !PT ;  /* 0x0000003e07ff7812 */ /* 0x000fda000780f802 */
[----:B------:R-:W-:Y:S05]  /*15f0*/  @!P0 BRA `(.L_x_16) ;  /* 0x0000000000a88947 */ /* 0x000fea0003800000 */
[----:B------:R-:W-:Y:S01]  /*1600*/  VIADD R11, R6, 0x14 ;  /* 0x00000014060b7836 */ /* 0x000fe20000000000 */
[----:B------:R-:W-:-:S04]  /*1610*/  LOP3.LUT R0, R0, 0x1, RZ, 0xc0, !PT ;  /* 0x0000000100007812 */ /* 0x000fc800078ec0ff */
[----:B------:R-:W-:Y:S02]  /*1620*/  LOP3.LUT R12, R11, 0xff, RZ, 0xc0, !PT ;  /* 0x000000ff0b0c7812 */ /* 0x000fe400078ec0ff */
[C---:B------:R-:W-:Y:S02]  /*1630*/  ISETP.NE.U32.AND P2, PT, R0.reuse, 0x1, PT ;  /* 0x000000010000780c */ /* 0x040fe40003f45070 */
[----:B------:R-:W-:Y:S01]  /*1640*/  ISETP.NE.U32.AND P1, PT, R0, 0x1, PT ;  /* 0x000000010000780c */ /* 0x000fe20003f25070 */
[----:B------:R-:W-:-:S05]  /*1650*/  IMAD R12, R12, 0x1b, RZ ;  /* 0x0000001b0c0c7824 */ /* 0x000fca00078e02ff */
[----:B------:R-:W-:-:S05]  /*1660*/  SHF.R.U32.HI R12, RZ, 0x8, R12 ;  /* 0x00000008ff0c7819 */ /* 0x000fca000001160c */
[----:B------:R-:W-:-:S05]  /*1670*/  IMAD.MOV R14, RZ, RZ, -R12 ;  /* 0x000000ffff0e7224 */ /* 0x000fca00078e0a0c */
[----:B------:R-:W-:-:S05]  /*1680*/  PRMT R14, R14, 0x7710, RZ ;  /* 0x000077100e0e7816 */ /* 0x000fca00000000ff */
[----:B------:R-:W-:-:S05]  /*1690*/  IMAD.IADD R14, R11, 0x1, R14 ;  /* 0x000000010b0e7824 */ /* 0x000fca00078e020e */
[----:B------:R-:W-:-:S04]  /*16a0*/  LOP3.LUT R15, R14, 0xfe, RZ, 0xc0, !PT ;  /* 0x000000fe0e0f7812 */ /* 0x000fc800078ec0ff */
[----:B------:R-:W-:-:S04]  /*16b0*/  LEA.HI R15, R15, R12, RZ, 0x1f ;  /* 0x0000000c0f0f7211 */ /* 0x000fc800078ff8ff */
[----:B------:R-:W-:-:S04]  /*16c0*/  SHF.R.U32.HI R15, RZ, 0x4, R15 ;  /* 0x00000004ff0f7819 */ /* 0x000fc8000001160f */
[----:B------:R-:W-:-:S05]  /*16d0*/  PRMT R12, R15, 0x9910, RZ ;  /* 0x000099100f0c7816 */ /* 0x000fca00000000ff */
[----:B------:R-:W-:-:S04]  /*16e0*/  IMAD R12, R12, 0x1d, RZ ;  /* 0x0000001d0c0c7824 */ /* 0x000fc800078e02ff */
[----:B------:R-:W-:-:S05]  /*16f0*/  IMAD.MOV R12, RZ, RZ, -R12 ;  /* 0x000000ffff0c7224 */ /* 0x000fca00078e0a0c */
[----:B------:R-:W-:-:S05]  /*1700*/  PRMT R12, R12, 0x7710, RZ ;  /* 0x000077100c0c7816 */ /* 0x000fca00000000ff */
[----:B------:R-:W-:-:S05]  /*1710*/  IMAD.IADD R11, R11, 0x1, R12 ;  /* 0x000000010b0b7824 */ /* 0x000fca00078e020c */
[----:B------:R-:W-:-:S13]  /*1720*/  LOP3.LUT P0, RZ, R11, 0xff, RZ, 0xc0, !PT ;  /* 0x000000ff0bff7812 */ /* 0x000fda000780c0ff */
[----:B------:R-:W-:Y:S05]  /*1730*/  @!P0 BRA P2, `(.L_x_16) ;  /* 0x0000000000588947 */ /* 0x000fea0001000000 */
[----:B------:R-:W-:Y:S01]  /*1740*/  VIADD R0, R6, 0xa80 ;  /* 0x00000a8006007836 */ /* 0x000fe20000000000 */
[----:B------:R-:W-:Y:S01]  /*1750*/  PRMT R13, R1, 0x3340, R1 ;  /* 0x00003340010d7816 */ /* 0x000fe20000000001 */
[----:B------:R-:W-:Y:S01]  /*1760*/  IMAD.MOV.U32 R15, RZ, RZ, 0x70 ;  /* 0x00000070ff0f7424 */ /* 0x000fe200078e00ff */
[----:B------:R-:W-:Y:S01]  /*1770*/  SHF.R.U32.HI R12, RZ, 0x1, R2 ;  /* 0x00000001ff0c7819 */ /* 0x000fe20000011602 */
[----:B------:R-:W-:Y:S01]  /*1780*/  IMAD.MOV.U32 R14, RZ, RZ, 0xc40 ;  /* 0x00000c40ff0e7424 */ /* 0x000fe200078e00ff */
[----:B------:R-:W-:Y:S02]  /*1790*/  LOP3.LUT R0, R0, 0xffff, RZ, 0xc0, !PT ;  /* 0x0000ffff00007812 */ /* 0x000fe400078ec0ff */
[----:B------:R-:W-:Y:S02]  /*17a0*/  LOP3.LUT R11, R11, 0xff, RZ, 0xc0, !PT ;  /* 0x000000ff0b0b7812 */ /* 0x000fe400078ec0ff */
[----:B------:R-:W-:Y:S01]  /*17b0*/  PRMT R14, R14, 0x5410, R14 ;  /* 0x000054100e0e7816 */ /* 0x000fe2000000000e */
[----:B------:R-:W-:-:S03]  /*17c0*/  IMAD R0, R0, 0x178b, RZ ;  /* 0x0000178b00007824 */ /* 0x000fc600078e02ff */
[----:B------:R-:W-:Y:S02]  /*17d0*/  PRMT R14, R12, 0x7610, R14 ;  /* 0x000076100c0e7816 */ /* 0x000fe4000000000e */
[----:B------:R-:W-:-:S04]  /*17e0*/  SHF.R.U32.HI R0, RZ, 0x13, R0 ;  /* 0x00000013ff007819 */ /* 0x000fc80000011600 */
[----:B------:R-:W-:-:S04]  /*17f0*/  PRMT R0, R15, 0x3340, R0 ;  /* 0x000033400f007816 */ /* 0x000fc80000000000 */
[----:B------:R-:W-:Y:S02]  /*1800*/  PRMT R0, R0, 0x5410, R13 ;  /* 0x0000541000007816 */ /* 0x000fe4000000000d */
[----:B------:R-:W0:Y:S03]  /*1810*/  LDC.64 R12, c[0x0][0x380] ;  /* 0x0000e000ff0c7b82 */ /* 0x000e260000000a00 */
[----:B------:R-:W-:-:S04]  /*1820*/  IDP.2A.LO.U16.U8 R0, R14, R0, R11 ;  /* 0x000000000e007226 */ /* 0x000fc8000000100b */
[----:B------:R-:W-:-:S04]  /*1830*/  IMAD R0, R7, 0x38, R0 ;  /* 0x0000003807007824 */ /* 0x000fc800078e0200 */
[----:B------:R-:W-:-:S04]  /*1840*/  IMAD R0, R3, 0x18800, R0 ;  /* 0x0001880003007824 */ /* 0x000fc800078e0200 */
[----:B------:R-:W-:Y:S02]  /*1850*/  VIADD R7, R0, 0x1c ;  /* 0x0000001c00077836 */ /* 0x000fe40000000000 */
[----:B------:R-:W-:-:S04]  /*1860*/  @P1 IMAD.MOV R7, RZ, RZ, R0 ;  /* 0x000000ffff071224 */ /* 0x000fc800078e0200 */
[----:B------:R-:W-:-:S04]  /*1870*/  VIADD R7, R7, 0xffffffc7 ;  /* 0xffffffc707077836 */ /* 0x000fc80000000000 */
[----:B0-----:R-:W-:-:S06]  /*1880*/  IMAD.WIDE.U32 R12, R7, 0x4, R12 ;  /* 0x00000004070c7825 */ /* 0x001fcc00078e000c */
[----:B------:R0:W5:Y:S02]  /*1890*/  LDG.E.CONSTANT R13, desc[UR4][R12.64] ;  /* 0x000000040c0d7981 */ /* 0x000164000c1e9900 */
.L_x_16:
[----:B------:R-:W-:Y:S05]  /*18a0*/  BSYNC.RECONVERGENT B2 ;  /* 0x0000000000027941 */ /* 0x000fea0003800200 */
.L_x_15:
[----:B-----5:R1:W-:Y:S01]  /*18b0*/  STS [R10+0x2a00], R13 ;  /* 0x002a000d0a007388 */ /* 0x0203e20000000800 */
[----:B------:R-:W-:Y:S05]  /*18c0*/  BRA `(.L_x_17) ;  /* 0x00000000000c7947 */ /* 0x000fea0003800000 */
.L_x_14:
[----:B------:R-:W-:-:S13]  /*18d0*/  ISETP.GT.U32.AND P0, PT, R6, 0x11f, PT ;  /* 0x0000011f0600780c */ /* 0x000fda0003f04070 */
[----:B------:R-:W-:Y:S05]  /*18e0*/  @P0 BREAK.RELIABLE B1 ;  /* 0x0000000000010942 */ /* 0x000fea0003800100 */
[----:B------:R-:W-:Y:S05]  /*18f0*/  @P0 BRA `(.L_x_18) ;  /* 0x0000000000240947 */ /* 0x000fea0003800000 */
.L_x_17:
[----:B------:R-:W-:Y:S05]  /*1900*/  BSYNC.RELIABLE B1 ;  /* 0x0000000000017941 */ /* 0x000fea0003800100 */
.L_x_13:
[----:B-1----:R-:W1:Y:S01]  /*1910*/  LDC.64 R10, c[0x0][0x388] ;  /* 0x0000e200ff0a7b82 */ /* 0x002e620000000a00 */
[----:B------:R-:W-:-:S04]  /*1920*/  IMAD R7, R3, 0x120, R6 ;  /* 0x0000012003077824 */ /* 0x000fc800078e0206 */
[----:B-1----:R-:W-:-:S06]  /*1930*/  IMAD.WIDE.U32 R10, R7, 0x4, R10 ;  /* 0x00000004070a7825 */ /* 0x002fcc00078e000a */
[----:B------:R-:W2:Y:S01]  /*1940*/  LDG.E.CONSTANT R10, desc[UR4][R10.64] ;  /* 0x000000040a0a7981 */ /* 0x000ea2000c1e9900 */
[----:B------:R-:W-:-:S05]  /*1950*/  VIADD R0, R8, 0x2b80 ;  /* 0x00002b8008007836 */ /* 0x000fca0000000000 */
[----:B------:R-:W-:-:S05]  /*1960*/  LEA R7, R5, R0, 0x18 ;  /* 0x0000000005077211 */ /* 0x000fca00078ec0ff */
[----:B------:R-:W-:-:S05]  /*1970*/  IMAD R7, R6, 0x4, R7 ;  /* 0x0000000406077824 */ /* 0x000fca00078e0207 */
[----:B--2---:R2:W-:Y:S02]  /*1980*/  STS [R7], R10 ;  /* 0x0000000a07007388 */ /* 0x0045e40000000800 */
.L_x_18:
[----:B------:R-:W-:Y:S05]  /*1990*/  BSYNC.RECONVERGENT B0 ;  /* 0x0000000000007941 */ /* 0x000fea0003800200 */
.L_x_12:
[----:B------:R-:W-:Y:S05]  /*19a0*/  WARPSYNC.ALL ;  /* 0x0000000000007948 */ /* 0x000fea0003800000 */
[----:B--2---:R-:W-:Y:S01]  /*19b0*/  IMAD R7, R4, 0x124a, RZ ;  /* 0x0000124a04077824 */ /* 0x004fe200078e02ff */
[----:B------:R-:W-:Y:S01]  /*19c0*/  BAR.SYNC.DEFER_BLOCKING 0x0 ;  /* 0x0000000000007b1d */ /* 0x000fe20000010000 */
[----:B------:R-:W-:Y:S02]  /*19d0*/  VIADD R8, R8, 0x2b80 ;  /* 0x00002b8008087836 */ /* 0x000fe40000000000 */
[----:B------:R-:W-:Y:S01]  /*19e0*/  IMAD R3, R3, 0x700, R2 ;  /* 0x0000070003037824 */ /* 0x000fe200078e0202 */
[----:B------:R-:W-:-:S02]  /*19f0*/  SHF.R.U32.HI R7, RZ, 0x10, R7 ;  /* 0x00000010ff077819 */ /* 0x000fc40000011607 */
[----:B------:R-:W-:Y:S02]  /*1a00*/  LEA R8, R5, R8, 0x18 ;  /* 0x0000000805087211 */ /* 0x000fe400078ec0ff */
[----:B------:R-:W-:-:S03]  /*1a10*/  PRMT R0, R7, 0x9910, RZ ;  /* 0x0000991007007816 */ /* 0x000fc600000000ff */
[----:B------:R-:W-:Y:S02]  /*1a20*/  IMAD R19, R7, 0x24, R8 ;  /* 0x0000002407137824 */ /* 0x000fe400078e0208 */
[----:B------:R-:W-:-:S04]  /*1a30*/  IMAD R0, R0, 0xe, RZ ;  /* 0x0000000e00007824 */ /* 0x000fc800078e02ff */
[----:B------:R-:W-:-:S05]  /*1a40*/  IMAD.MOV R0, RZ, RZ, -R0 ;  /* 0x000000ffff007224 */ /* 0x000fca00078e0a00 */
[----:B------:R-:W-:Y:S01]  /*1a50*/  PRMT R11, R0, 0x7710, RZ ;  /* 0x00007710000b7816 */ /* 0x000fe200000000ff */
[----:B------:R-:W-:Y:S04]  /*1a60*/  LDS R5, [R19] ;  /* 0x0000000013057984 */ /* 0x000fe80000000800 */
[----:B------:R-:W-:Y:S01]  /*1a70*/  IMAD.IADD R6, R11, 0x1, R6 ;  /* 0x000000010b067824 */ /* 0x000fe200078e0206 */
[----:B------:R-:W-:Y:S04]  /*1a80*/  LDS R4, [R19+0xc] ;  /* 0x00000c0013047984 */ /* 0x000fe80000000800 */
[----:B------:R-:W-:Y:S01]  /*1a90*/  LOP3.LUT R6, R6, 0xffff, RZ, 0xc0, !PT ;  /* 0x0000ffff06067812 */ /* 0x000fe200078ec0ff */
[----:B------:R-:W-:Y:S04]  /*1aa0*/  LDS R20, [R19+0x18] ;  /* 0x0000180013147984 */ /* 0x000fe80000000800 */
[----:B------:R-:W-:Y:S01]  /*1ab0*/  IMAD.SHL.U32 R0, R6, 0x2, RZ ;  /* 0x0000000206007824 */ /* 0x000fe200078e00ff */
[----:B------:R-:W-:Y:S01]  /*1ac0*/  LDS R22, [R19+0x4] ;  /* 0x0000040013167984 */ /* 0x000fe20000000800 */
[----:B------:R-:W-:-:S02]  /*1ad0*/  IMAD R6, R3, 0xe, R6 ;  /* 0x0000000e03067824 */ /* 0x000fc400078e0206 */
[C---:B------:R-:W-:Y:S01]  /*1ae0*/  IMAD R0, R7.reuse, 0x57, R0 ;  /* 0x0000005707007824 */ /* 0x040fe200078e0200 */
[----:B------:R-:W-:Y:S01]  /*1af0*/  LDS R15, [R19+0x10] ;  /* 0x00001000130f7984 */ /* 0x000fe20000000800 */
[----:B------:R-:W-:Y:S02]  /*1b00*/  IMAD R7, R7, 0x310, R6 ;  /* 0x0000031007077824 */ /* 0x000fe400078e0206 */
[----:B------:R-:W-:Y:S01]  /*1b10*/  IMAD R18, R0, 0x4, R9 ;  /* 0x0000000400127824 */ /* 0x000fe200078e0209 */
[----:B------:R-:W-:Y:S04]  /*1b20*/  LDS R13, [R19+0x1c] ;  /* 0x00001c00130d7984 */ /* 0x000fe80000000800 */
[----:B------:R-:W2:Y:S04]  /*1b30*/  LDS R0, [R18] ;  /* 0x0000000012007984 */ /* 0x000ea80000000800 */
[----:B------:R-:W3:Y:S04]  /*1b40*/  LDS R21, [R18+0x74] ;  /* 0x0000740012157984 */ /* 0x000ee80000000800 */
[----:B------:R-:W4:Y:S04]  /*1b50*/  LDS R23, [R18+0xe8] ;  /* 0x0000e80012177984 */ /* 0x000f280000000800 */
[----:B------:R-:W5:Y:S04]  /*1b60*/  LDS R25, [R18+0x4] ;  /* 0x0000040012197984 */ /* 0x000f680000000800 */
[----:B------:R-:W5:Y:S04]  /*1b70*/  LDS R14, [R18+0x78] ;  /* 0x00007800120e7984 */ /* 0x000f680000000800 */
[----:B01----:R-:W0:Y:S04]  /*1b80*/  LDS R12, [R18+0xec] ;  /* 0x0000ec00120c7984 */ /* 0x003e280000000800 */
[----:B------:R-:W-:Y:S04]  /*1b90*/  LDS R11, [R19+0x8] ;  /* 0x00000800130b7984 */ /* 0x000fe80000000800 */
[----:B------:R-:W1:Y:S04]  /*1ba0*/  LDS R10, [R18+0x8] ;  /* 0x00000800120a7984 */ /* 0x000e680000000800 */
[----:B------:R-:W-:Y:S04]  /*1bb0*/  LDS R9, [R19+0x14] ;  /* 0x0000140013097984 */ /* 0x000fe80000000800 */
[----:B------:R-:W1:Y:S04]  /*1bc0*/  LDS R8, [R18+0x7c] ;  /* 0x00007c0012087984 */ /* 0x000e680000000800 */
[----:B------:R-:W-:Y:S01]  /*1bd0*/  LDS R16, [R19+0x20] ;  /* 0x0000200013107984 */ /* 0x000fe20000000800 */
[----:B--2---:R-:W-:-:S03]  /*1be0*/  FFMA R0, R0, R5, RZ ;  /* 0x0000000500007223 */ /* 0x004fc600000000ff */
[----:B------:R-:W2:Y:S01]  /*1bf0*/  LDS R17, [R18+0xf0] ;  /* 0x0000f00012117984 */ /* 0x000ea20000000800 */
[----:B---3--:R-:W-:Y:S02]  /*1c00*/  FFMA R0, R21, R4, R0 ;  /* 0x0000000415007223 */ /* 0x008fe40000000000 */
[----:B------:R-:W3:Y:S02]  /*1c10*/  LDC.64 R4, c[0x0][0x390] ;  /* 0x0000e400ff047b82 */ /* 0x000ee40000000a00 */
[----:B----4-:R-:W-:-:S04]  /*1c20*/  FFMA R0, R23, R20, R0 ;  /* 0x0000001417007223 */ /* 0x010fc80000000000 */
[----:B-----5:R-:W-:-:S04]  /*1c30*/  FFMA R25, R25, R22, R0 ;  /* 0x0000001619197223 */ /* 0x020fc80000000000 */
[----:B------:R-:W-:-:S04]  /*1c40*/  FFMA R15, R14, R15, R25 ;  /* 0x0000000f0e0f7223 */ /* 0x000fc80000000019 */
[----:B0-----:R-:W-:-:S04]  /*1c50*/  FFMA R13, R12, R13, R15 ;  /* 0x0000000d0c0d7223 */ /* 0x001fc8000000000f */
[----:B-1----:R-:W-:Y:S01]  /*1c60*/  FFMA R11, R10, R11, R13 ;  /* 0x0000000b0a0b7223 */ /* 0x002fe2000000000d */
[----:B---3--:R-:W-:-:S04]  /*1c70*/  IMAD.WIDE.U32 R4, R7, 0x4, R4 ;  /* 0x0000000407047825 */ /* 0x008fc800078e0004 */
[----:B------:R-:W-:-:S04]  /*1c80*/  FFMA R8, R8, R9, R11 ;  /* 0x0000000908087223 */ /* 0x000fc8000000000b */
[----:B--2---:R-:W-:-:S05]  /*1c90*/  FFMA R8, R17, R16, R8 ;  /* 0x0000001011087223 */ /* 0x004fca0000000008 */
[----:B------:R-:W-:-:S05]  /*1ca0*/  FMNMX R3, RZ, R8, !PT ;  /* 0x00000008ff037209 */ /* 0x000fca0007800000 */
[----:B------:R-:W-:Y:S01]  /*1cb0*/  STG.E desc[UR4][R4.64], R3 ;  /* 0x0000000304007986 */ /* 0x000fe2000c101904 */
[----:B------:R-:W-:Y:S05]  /*1cc0*/  EXIT ;  /* 0x000000000000794d */ /* 0x000fea0003800000 */
.L_x_19:
[----:B------:R-:W-:-:S00]  /*1cd0*/  BRA `(.L_x_19) ;  /* 0xfffffffc00fc7947 */ /* 0x000fc0000383ffff */
[----:B------:R-:W-:-:S00]  /*1ce0*/  NOP ;  /* 0x0000000000007918 */ /* 0x000fc00000000000 */
        /* <DEDUP_REMOVED lines=9> */
.L_x_20:


//--------------------- .nv.shared.candidate0     --------------------------
	.section	.nv.shared.candidate0,"aw",@nobits
	.sectionflags	@""
	.align	4
.nv.shared.candidate0:
	.zero		13312


//--------------------- .nv.shared.reserved.0     --------------------------
	.section	.nv.shared.reserved.0,"aw",@nobits
	.weak		__nv_reservedSMEM_offset_0_alias
	.size		__nv_reservedSMEM_offset_0_alias, 0, 64
	.other		__nv_reservedSMEM_offset_0_alias,@"STO_CUDA_RESERVED_SHARED STV_DEFAULT"
__nv_reservedSMEM_offset_0_alias:
	.zero		0
	.zero		64


//--------------------- .nv.constant0.candidate0  --------------------------
	.section	.nv.constant0.candidate0,"a",@progbits
	.sectionflags	@""
	.align	4
.nv.constant0.candidate0:
	.zero		920


//--------------------- SYMBOLS --------------------------

	.type		.nv.reservedSmem.offset0,@object
	.size		.nv.reservedSmem.offset0,0x4
	.type		.nv.reservedSmem.cap,@object
	.size		.nv.reservedSmem.cap,0x4
